//
// Generated by NVIDIA NVVM Compiler
//
// Compiler Build ID: CL-36424714
// Cuda compilation tools, release 13.0, V13.0.88
// Based on NVVM 20.0.0
//

.version 9.0
.target sm_100
.address_size 64

	// .globl	_Z13convertFloatsPjj
.extern .shared .align 16 .b8 sh_nums[];

.visible .entry _Z13convertFloatsPjj(
	.param .u64 .ptr .align 1 _Z13convertFloatsPjj_param_0,
	.param .u32 _Z13convertFloatsPjj_param_1
)
{
	.reg .pred 	%p<2>;
	.reg .b32 	%r<10>;
	.reg .b64 	%rd<5>;

	ld.param.u64 	%rd1, [_Z13convertFloatsPjj_param_0];
	ld.param.u32 	%r2, [_Z13convertFloatsPjj_param_1];
	mov.u32 	%r3, %tid.x;
	mov.u32 	%r4, %ntid.x;
	mov.u32 	%r5, %ctaid.x;
	mad.lo.s32 	%r1, %r4, %r5, %r3;
	setp.ge.u32 	%p1, %r1, %r2;
	@%p1 bra 	$L__BB0_2;
	cvta.to.global.u64 	%rd2, %rd1;
	mul.wide.s32 	%rd3, %r1, 4;
	add.s64 	%rd4, %rd2, %rd3;
	ld.global.u32 	%r6, [%rd4];
	shr.s32 	%r7, %r6, 31;
	or.b32  	%r8, %r7, -2147483648;
	xor.b32  	%r9, %r8, %r6;
	st.global.u32 	[%rd4], %r9;
$L__BB0_2:
	ret;

}
	// .globl	_Z12invertFloatsPjj
.visible .entry _Z12invertFloatsPjj(
	.param .u64 .ptr .align 1 _Z12invertFloatsPjj_param_0,
	.param .u32 _Z12invertFloatsPjj_param_1
)
{
	.reg .pred 	%p<2>;
	.reg .b32 	%r<11>;
	.reg .b64 	%rd<5>;

	ld.param.u64 	%rd1, [_Z12invertFloatsPjj_param_0];
	ld.param.u32 	%r2, [_Z12invertFloatsPjj_param_1];
	mov.u32 	%r3, %tid.x;
	mov.u32 	%r4, %ntid.x;
	mov.u32 	%r5, %ctaid.x;
	mad.lo.s32 	%r1, %r4, %r5, %r3;
	setp.ge.u32 	%p1, %r1, %r2;
	@%p1 bra 	$L__BB1_2;
	cvta.to.global.u64 	%rd2, %rd1;
	mul.wide.s32 	%rd3, %r1, 4;
	add.s64 	%rd4, %rd2, %rd3;
	ld.global.u32 	%r6, [%rd4];
	shr.u32 	%r7, %r6, 31;
	add.s32 	%r8, %r7, -1;
	or.b32  	%r9, %r8, -2147483648;
	xor.b32  	%r10, %r9, %r6;
	st.global.u32 	[%rd4], %r10;
$L__BB1_2:
	ret;

}
	// .globl	_Z9flipFlagsPjj
.visible .entry _Z9flipFlagsPjj(
	.param .u64 .ptr .align 1 _Z9flipFlagsPjj_param_0,
	.param .u32 _Z9flipFlagsPjj_param_1
)
{
	.reg .pred 	%p<2>;
	.reg .b32 	%r<8>;
	.reg .b64 	%rd<5>;

	ld.param.u64 	%rd1, [_Z9flipFlagsPjj_param_0];
	ld.param.u32 	%r2, [_Z9flipFlagsPjj_param_1];
	mov.u32 	%r3, %tid.x;
	mov.u32 	%r4, %ntid.x;
	mov.u32 	%r5, %ctaid.x;
	mad.lo.s32 	%r1, %r4, %r5, %r3;
	setp.ge.u32 	%p1, %r1, %r2;
	@%p1 bra 	$L__BB2_2;
	cvta.to.global.u64 	%rd2, %rd1;
	mul.wide.s32 	%rd3, %r1, 4;
	add.s64 	%rd4, %rd2, %rd3;
	ld.global.u32 	%r6, [%rd4];
	xor.b32  	%r7, %r6, 1;
	st.global.u32 	[%rd4], %r7;
$L__BB2_2:
	ret;

}
	// .globl	_Z9markFlagsPjS_bjj
.visible .entry _Z9markFlagsPjS_bjj(
	.param .u64 .ptr .align 1 _Z9markFlagsPjS_bjj_param_0,
	.param .u64 .ptr .align 1 _Z9markFlagsPjS_bjj_param_1,
	.param .u8 _Z9markFlagsPjS_bjj_param_2,
	.param .u32 _Z9markFlagsPjS_bjj_param_3,
	.param .u32 _Z9markFlagsPjS_bjj_param_4
)
{
	.reg .pred 	%p<5>;
	.reg .b16 	%rs<2>;
	.reg .b32 	%r<15>;
	.reg .b64 	%rd<15>;

	ld.param.u64 	%rd2, [_Z9markFlagsPjS_bjj_param_0];
	ld.param.u64 	%rd3, [_Z9markFlagsPjS_bjj_param_1];
	ld.param.s8 	%rs1, [_Z9markFlagsPjS_bjj_param_2];
	ld.param.u32 	%r3, [_Z9markFlagsPjS_bjj_param_3];
	ld.param.u32 	%r4, [_Z9markFlagsPjS_bjj_param_4];
	cvta.to.global.u64 	%rd1, %rd3;
	mov.u32 	%r5, %tid.x;
	mov.u32 	%r6, %ntid.x;
	mov.u32 	%r7, %ctaid.x;
	mad.lo.s32 	%r1, %r6, %r7, %r5;
	setp.ge.u32 	%p1, %r1, %r4;
	@%p1 bra 	$L__BB3_8;
	cvta.to.global.u64 	%rd4, %rd2;
	mul.wide.s32 	%rd5, %r1, 4;
	add.s64 	%rd6, %rd4, %rd5;
	ld.global.u32 	%r8, [%rd6];
	mov.b32 	%r9, 1;
	shl.b32 	%r10, %r9, %r3;
	and.b32  	%r2, %r8, %r10;
	setp.eq.s16 	%p2, %rs1, 0;
	@%p2 bra 	$L__BB3_5;
	setp.ne.s32 	%p3, %r2, 0;
	@%p3 bra 	$L__BB3_4;
	add.s64 	%rd10, %rd1, %rd5;
	mov.b32 	%r12, 0;
	st.global.u32 	[%rd10], %r12;
	bra.uni 	$L__BB3_8;
$L__BB3_4:
	add.s64 	%rd8, %rd1, %rd5;
	mov.b32 	%r11, 1;
	st.global.u32 	[%rd8], %r11;
	bra.uni 	$L__BB3_8;
$L__BB3_5:
	setp.ne.s32 	%p4, %r2, 0;
	@%p4 bra 	$L__BB3_7;
	add.s64 	%rd14, %rd1, %rd5;
	mov.b32 	%r14, 1;
	st.global.u32 	[%rd14], %r14;
	bra.uni 	$L__BB3_8;
$L__BB3_7:
	add.s64 	%rd12, %rd1, %rd5;
	mov.b32 	%r13, 0;
	st.global.u32 	[%rd12], %r13;
$L__BB3_8:
	ret;

}
	// .globl	_Z32scanExclusiveSumWithBlockOffsetsPjS_S_j
.visible .entry _Z32scanExclusiveSumWithBlockOffsetsPjS_S_j(
	.param .u64 .ptr .align 1 _Z32scanExclusiveSumWithBlockOffsetsPjS_S_j_param_0,
	.param .u64 .ptr .align 1 _Z32scanExclusiveSumWithBlockOffsetsPjS_S_j_param_1,
	.param .u64 .ptr .align 1 _Z32scanExclusiveSumWithBlockOffsetsPjS_S_j_param_2,
	.param .u32 _Z32scanExclusiveSumWithBlockOffsetsPjS_S_j_param_3
)
{
	.reg .pred 	%p<9>;
	.reg .b32 	%r<31>;
	.reg .b64 	%rd<13>;

	ld.param.u64 	%rd1, [_Z32scanExclusiveSumWithBlockOffsetsPjS_S_j_param_0];
	ld.param.u64 	%rd2, [_Z32scanExclusiveSumWithBlockOffsetsPjS_S_j_param_1];
	ld.param.u64 	%rd3, [_Z32scanExclusiveSumWithBlockOffsetsPjS_S_j_param_2];
	ld.param.u32 	%r13, [_Z32scanExclusiveSumWithBlockOffsetsPjS_S_j_param_3];
	mov.u32 	%r1, %tid.x;
	mov.u32 	%r2, %ntid.x;
	mov.u32 	%r3, %ctaid.x;
	mad.lo.s32 	%r4, %r2, %r3, %r1;
	setp.ge.u32 	%p1, %r4, %r13;
	@%p1 bra 	$L__BB4_10;
	cvta.to.global.u64 	%rd4, %rd1;
	mul.wide.s32 	%rd5, %r4, 4;
	add.s64 	%rd6, %rd4, %rd5;
	ld.global.u32 	%r14, [%rd6];
	shl.b32 	%r15, %r1, 2;
	mov.u32 	%r16, sh_nums;
	add.s32 	%r5, %r16, %r15;
	st.shared.u32 	[%r5], %r14;
	bar.sync 	0;
	setp.lt.u32 	%p2, %r2, 2;
	@%p2 bra 	$L__BB4_6;
	mov.b32 	%r28, 1;
$L__BB4_3:
	sub.s32 	%r7, %r1, %r28;
	setp.lt.s32 	%p3, %r7, 0;
	mov.b32 	%r29, 0;
	@%p3 bra 	$L__BB4_5;
	shl.b32 	%r19, %r7, 2;
	add.s32 	%r21, %r16, %r19;
	ld.shared.u32 	%r29, [%r21];
$L__BB4_5:
	bar.sync 	0;
	ld.shared.u32 	%r22, [%r5];
	add.s32 	%r23, %r22, %r29;
	st.shared.u32 	[%r5], %r23;
	bar.sync 	0;
	shl.b32 	%r28, %r28, 1;
	setp.lt.u32 	%p4, %r28, %r2;
	@%p4 bra 	$L__BB4_3;
$L__BB4_6:
	setp.eq.s32 	%p5, %r1, 0;
	mov.b32 	%r30, 0;
	@%p5 bra 	$L__BB4_8;
	ld.shared.u32 	%r30, [%r5+-4];
$L__BB4_8:
	cvta.to.global.u64 	%rd7, %rd2;
	add.s64 	%rd9, %rd7, %rd5;
	st.global.u32 	[%rd9], %r30;
	add.s32 	%r25, %r2, -1;
	setp.ne.s32 	%p6, %r1, %r25;
	add.s32 	%r26, %r13, -1;
	setp.ne.s32 	%p7, %r4, %r26;
	and.pred  	%p8, %p6, %p7;
	@%p8 bra 	$L__BB4_10;
	ld.shared.u32 	%r27, [%r5];
	cvta.to.global.u64 	%rd10, %rd3;
	mul.wide.u32 	%rd11, %r3, 4;
	add.s64 	%rd12, %rd10, %rd11;
	st.global.u32 	[%rd12], %r27;
$L__BB4_10:
	ret;

}
	// .globl	_Z16scanInclusiveSumPjS_j
.visible .entry _Z16scanInclusiveSumPjS_j(
	.param .u64 .ptr .align 1 _Z16scanInclusiveSumPjS_j_param_0,
	.param .u64 .ptr .align 1 _Z16scanInclusiveSumPjS_j_param_1,
	.param .u32 _Z16scanInclusiveSumPjS_j_param_2
)
{
	.reg .pred 	%p<5>;
	.reg .b32 	%r<25>;
	.reg .b64 	%rd<9>;

	ld.param.u64 	%rd1, [_Z16scanInclusiveSumPjS_j_param_0];
	ld.param.u64 	%rd2, [_Z16scanInclusiveSumPjS_j_param_1];
	ld.param.u32 	%r10, [_Z16scanInclusiveSumPjS_j_param_2];
	mov.u32 	%r1, %tid.x;
	mov.u32 	%r2, %ntid.x;
	mov.u32 	%r11, %ctaid.x;
	mad.lo.s32 	%r3, %r2, %r11, %r1;
	setp.ge.u32 	%p1, %r3, %r10;
	@%p1 bra 	$L__BB5_7;
	cvta.to.global.u64 	%rd3, %rd1;
	mul.wide.s32 	%rd4, %r3, 4;
	add.s64 	%rd5, %rd3, %rd4;
	ld.global.u32 	%r12, [%rd5];
	shl.b32 	%r13, %r1, 2;
	mov.u32 	%r14, sh_nums;
	add.s32 	%r4, %r14, %r13;
	st.shared.u32 	[%r4], %r12;
	bar.sync 	0;
	setp.lt.u32 	%p2, %r2, 2;
	@%p2 bra 	$L__BB5_6;
	mov.b32 	%r23, 1;
$L__BB5_3:
	sub.s32 	%r6, %r1, %r23;
	setp.lt.s32 	%p3, %r6, 0;
	mov.b32 	%r24, 0;
	@%p3 bra 	$L__BB5_5;
	shl.b32 	%r17, %r6, 2;
	add.s32 	%r19, %r14, %r17;
	ld.shared.u32 	%r24, [%r19];
$L__BB5_5:
	bar.sync 	0;
	ld.shared.u32 	%r20, [%r4];
	add.s32 	%r21, %r20, %r24;
	st.shared.u32 	[%r4], %r21;
	bar.sync 	0;
	shl.b32 	%r23, %r23, 1;
	setp.lt.u32 	%p4, %r23, %r2;
	@%p4 bra 	$L__BB5_3;
$L__BB5_6:
	ld.shared.u32 	%r22, [%r4];
	cvta.to.global.u64 	%rd6, %rd2;
	add.s64 	%rd8, %rd6, %rd4;
	st.global.u32 	[%rd8], %r22;
$L__BB5_7:
	ret;

}
	// .globl	_Z15addBlockOffsetsPjS_j
.visible .entry _Z15addBlockOffsetsPjS_j(
	.param .u64 .ptr .align 1 _Z15addBlockOffsetsPjS_j_param_0,
	.param .u64 .ptr .align 1 _Z15addBlockOffsetsPjS_j_param_1,
	.param .u32 _Z15addBlockOffsetsPjS_j_param_2
)
{
	.reg .pred 	%p<4>;
	.reg .b32 	%r<10>;
	.reg .b64 	%rd<9>;

	ld.param.u64 	%rd1, [_Z15addBlockOffsetsPjS_j_param_0];
	ld.param.u64 	%rd2, [_Z15addBlockOffsetsPjS_j_param_1];
	ld.param.u32 	%r3, [_Z15addBlockOffsetsPjS_j_param_2];
	mov.u32 	%r4, %tid.x;
	mov.u32 	%r5, %ntid.x;
	mov.u32 	%r1, %ctaid.x;
	mad.lo.s32 	%r2, %r5, %r1, %r4;
	setp.ge.u32 	%p1, %r2, %r3;
	setp.eq.s32 	%p2, %r1, 0;
	or.pred  	%p3, %p2, %p1;
	@%p3 bra 	$L__BB6_2;
	cvta.to.global.u64 	%rd3, %rd2;
	cvta.to.global.u64 	%rd4, %rd1;
	add.s32 	%r6, %r1, -1;
	mul.wide.u32 	%rd5, %r6, 4;
	add.s64 	%rd6, %rd3, %rd5;
	ld.global.u32 	%r7, [%rd6];
	mul.wide.s32 	%rd7, %r2, 4;
	add.s64 	%rd8, %rd4, %rd7;
	ld.global.u32 	%r8, [%rd8];
	add.s32 	%r9, %r8, %r7;
	st.global.u32 	[%rd8], %r9;
$L__BB6_2:
	ret;

}
	// .globl	_Z16scatterAddressesPjS_S_S_S_S_jj
.visible .entry _Z16scatterAddressesPjS_S_S_S_S_jj(
	.param .u64 .ptr .align 1 _Z16scatterAddressesPjS_S_S_S_S_jj_param_0,
	.param .u64 .ptr .align 1 _Z16scatterAddressesPjS_S_S_S_S_jj_param_1,
	.param .u64 .ptr .align 1 _Z16scatterAddressesPjS_S_S_S_S_jj_param_2,
	.param .u64 .ptr .align 1 _Z16scatterAddressesPjS_S_S_S_S_jj_param_3,
	.param .u64 .ptr .align 1 _Z16scatterAddressesPjS_S_S_S_S_jj_param_4,
	.param .u64 .ptr .align 1 _Z16scatterAddressesPjS_S_S_S_S_jj_param_5,
	.param .u32 _Z16scatterAddressesPjS_S_S_S_S_jj_param_6,
	.param .u32 _Z16scatterAddressesPjS_S_S_S_S_jj_param_7
)
{
	.reg .pred 	%p<3>;
	.reg .b32 	%r<12>;
	.reg .b64 	%rd<22>;

	ld.param.u64 	%rd1, [_Z16scatterAddressesPjS_S_S_S_S_jj_param_0];
	ld.param.u64 	%rd2, [_Z16scatterAddressesPjS_S_S_S_S_jj_param_1];
	ld.param.u64 	%rd3, [_Z16scatterAddressesPjS_S_S_S_S_jj_param_2];
	ld.param.u64 	%rd4, [_Z16scatterAddressesPjS_S_S_S_S_jj_param_3];
	ld.param.u64 	%rd5, [_Z16scatterAddressesPjS_S_S_S_S_jj_param_4];
	ld.param.u64 	%rd6, [_Z16scatterAddressesPjS_S_S_S_S_jj_param_5];
	ld.param.u32 	%r2, [_Z16scatterAddressesPjS_S_S_S_S_jj_param_6];
	ld.param.u32 	%r3, [_Z16scatterAddressesPjS_S_S_S_S_jj_param_7];
	mov.u32 	%r4, %tid.x;
	mov.u32 	%r5, %ntid.x;
	mov.u32 	%r6, %ctaid.x;
	mad.lo.s32 	%r1, %r5, %r6, %r4;
	setp.ge.u32 	%p1, %r1, %r3;
	@%p1 bra 	$L__BB7_3;
	cvta.to.global.u64 	%rd7, %rd5;
	mul.wide.s32 	%rd8, %r1, 4;
	add.s64 	%rd9, %rd7, %rd8;
	ld.global.u32 	%r7, [%rd9];
	setp.ne.s32 	%p2, %r7, 1;
	@%p2 bra 	$L__BB7_3;
	cvta.to.global.u64 	%rd10, %rd6;
	add.s64 	%rd12, %rd10, %rd8;
	ld.global.u32 	%r8, [%rd12];
	add.s32 	%r9, %r8, %r2;
	cvta.to.global.u64 	%rd13, %rd1;
	add.s64 	%rd14, %rd13, %rd8;
	ld.global.u32 	%r10, [%rd14];
	cvta.to.global.u64 	%rd15, %rd3;
	mul.wide.s32 	%rd16, %r9, 4;
	add.s64 	%rd17, %rd15, %rd16;
	st.global.u32 	[%rd17], %r10;
	cvta.to.global.u64 	%rd18, %rd2;
	add.s64 	%rd19, %rd18, %rd8;
	ld.global.u32 	%r11, [%rd19];
	cvta.to.global.u64 	%rd20, %rd4;
	add.s64 	%rd21, %rd20, %rd16;
	st.global.u32 	[%rd21], %r11;
$L__BB7_3:
	ret;

}
	// .globl	_Z12setOrderFlagPjS_j
.visible .entry _Z12setOrderFlagPjS_j(
	.param .u64 .ptr .align 1 _Z12setOrderFlagPjS_j_param_0,
	.param .u64 .ptr .align 1 _Z12setOrderFlagPjS_j_param_1,
	.param .u32 _Z12setOrderFlagPjS_j_param_2
)
{
	.reg .pred 	%p<5>;
	.reg .b32 	%r<9>;
	.reg .b64 	%rd<7>;

	ld.param.u64 	%rd1, [_Z12setOrderFlagPjS_j_param_0];
	ld.param.u64 	%rd2, [_Z12setOrderFlagPjS_j_param_1];
	ld.param.u32 	%r2, [_Z12setOrderFlagPjS_j_param_2];
	mov.u32 	%r3, %tid.x;
	mov.u32 	%r4, %ntid.x;
	mov.u32 	%r5, %ctaid.x;
	mad.lo.s32 	%r1, %r4, %r5, %r3;
	setp.ge.u32 	%p1, %r1, %r2;
	setp.eq.s32 	%p2, %r1, 0;
	or.pred  	%p3, %p2, %p1;
	@%p3 bra 	$L__BB8_3;
	cvta.to.global.u64 	%rd3, %rd1;
	mul.wide.s32 	%rd4, %r1, 4;
	add.s64 	%rd5, %rd3, %rd4;
	ld.global.u32 	%r6, [%rd5+-4];
	ld.global.u32 	%r7, [%rd5];
	setp.le.u32 	%p4, %r6, %r7;
	@%p4 bra 	$L__BB8_3;
	cvta.to.global.u64 	%rd6, %rd2;
	mov.b32 	%r8, 1;
	st.global.u32 	[%rd6], %r8;
$L__BB8_3:
	ret;

}


// ===== COMPILED SASS (sm_100) =====

	.target	sm_100

	.elftype	@"ET_EXEC"


//--------------------- .note.nv.tkinfo           --------------------------
	.section	.note.nv.tkinfo,"",@"SHT_NOTE"
	.sectionflags	@"SHF_NOTE_NV_TKINFO"
	.tkinfo
        /*0018*/ 	.word	0x00000002
        /*0030*/ 	.string	""
        /*0030*/ 	.string	"ptxas"
        /*0030*/ 	.string	"Cuda compilation tools, release 13.0, V13.0.88"
        /*0030*/ 	.string	"Build cuda_13.0.r13.0/compiler.36424714_0"
        /*0030*/ 	.string	"-arch sm_100 -m 64 "



//--------------------- .note.nv.cuinfo           --------------------------
	.section	.note.nv.cuinfo,"",@"SHT_NOTE"
	.sectionflags	@"SHF_NOTE_NV_CUINFO"
        /*0018*/ 	.short	0x0002
        /*001a*/ 	.short	0x0064
        /*001c*/ 	.short	0x0082
	.zero		2


//--------------------- .nv.info                  --------------------------
	.section	.nv.info,"",@"SHT_CUDA_INFO"
	.align	4


	//----- nvinfo : EIATTR_REGCOUNT
	.align		4
        /*0000*/ 	.byte	0x04, 0x2f
        /*0002*/ 	.short	(.L_1 - .L_0)
	.align		4
.L_0:
        /*0004*/ 	.word	index@(_Z13convertFloatsPjj)
        /*0008*/ 	.word	0x00000008


	//----- nvinfo : EIATTR_FRAME_SIZE
	.align		4
.L_1:
        /*000c*/ 	.byte	0x04, 0x11
        /*000e*/ 	.short	(.L_3 - .L_2)
	.align		4
.L_2:
        /*0010*/ 	.word	index@(_Z13convertFloatsPjj)
        /*0014*/ 	.word	0x00000000


	//----- nvinfo : EIATTR_REGCOUNT
	.align		4
.L_3:
        /*0018*/ 	.byte	0x04, 0x2f
        /*001a*/ 	.short	(.L_5 - .L_4)
	.align		4
.L_4:
        /*001c*/ 	.word	index@(_Z12invertFloatsPjj)
        /*0020*/ 	.word	0x00000008


	//----- nvinfo : EIATTR_FRAME_SIZE
	.align		4
.L_5:
        /*0024*/ 	.byte	0x04, 0x11
        /*0026*/ 	.short	(.L_7 - .L_6)
	.align		4
.L_6:
        /*0028*/ 	.word	index@(_Z12invertFloatsPjj)
        /*002c*/ 	.word	0x00000000


	//----- nvinfo : EIATTR_REGCOUNT
	.align		4
.L_7:
        /*0030*/ 	.byte	0x04, 0x2f
        /*0032*/ 	.short	(.L_9 - .L_8)
	.align		4
.L_8:
        /*0034*/ 	.word	index@(_Z9flipFlagsPjj)
        /*0038*/ 	.word	0x00000008


	//----- nvinfo : EIATTR_FRAME_SIZE
	.align		4
.L_9:
        /*003c*/ 	.byte	0x04, 0x11
        /*003e*/ 	.short	(.L_11 - .L_10)
	.align		4
.L_10:
        /*0040*/ 	.word	index@(_Z9flipFlagsPjj)
        /*0044*/ 	.word	0x00000000


	//----- nvinfo : EIATTR_REGCOUNT
	.align		4
.L_11:
        /*0048*/ 	.byte	0x04, 0x2f
        /*004a*/ 	.short	(.L_13 - .L_12)
	.align		4
.L_12:
        /*004c*/ 	.word	index@(_Z9markFlagsPjS_bjj)
        /*0050*/ 	.word	0x0000000c


	//----- nvinfo : EIATTR_FRAME_SIZE
	.align		4
.L_13:
        /*0054*/ 	.byte	0x04, 0x11
        /*0056*/ 	.short	(.L_15 - .L_14)
	.align		4
.L_14:
        /*0058*/ 	.word	index@(_Z9markFlagsPjS_bjj)
        /*005c*/ 	.word	0x00000000


	//----- nvinfo : EIATTR_REGCOUNT
	.align		4
.L_15:
        /*0060*/ 	.byte	0x04, 0x2f
        /*0062*/ 	.short	(.L_17 - .L_16)
	.align		4
.L_16:
        /*0064*/ 	.word	index@(_Z32scanExclusiveSumWithBlockOffsetsPjS_S_j)
        /*0068*/ 	.word	0x0000000e


	//----- nvinfo : EIATTR_FRAME_SIZE
	.align		4
.L_17:
        /*006c*/ 	.byte	0x04, 0x11
        /*006e*/ 	.short	(.L_19 - .L_18)
	.align		4
.L_18:
        /*0070*/ 	.word	index@(_Z32scanExclusiveSumWithBlockOffsetsPjS_S_j)
        /*0074*/ 	.word	0x00000000


	//----- nvinfo : EIATTR_REGCOUNT
	.align		4
.L_19:
        /*0078*/ 	.byte	0x04, 0x2f
        /*007a*/ 	.short	(.L_21 - .L_20)
	.align		4
.L_20:
        /*007c*/ 	.word	index@(_Z16scanInclusiveSumPjS_j)
        /*0080*/ 	.word	0x0000000a


	//----- nvinfo : EIATTR_FRAME_SIZE
	.align		4
.L_21:
        /*0084*/ 	.byte	0x04, 0x11
        /*0086*/ 	.short	(.L_23 - .L_22)
	.align		4
.L_22:
        /*0088*/ 	.word	index@(_Z16scanInclusiveSumPjS_j)
        /*008c*/ 	.word	0x00000000


	//----- nvinfo : EIATTR_REGCOUNT
	.align		4
.L_23:
        /*0090*/ 	.byte	0x04, 0x2f
        /*0092*/ 	.short	(.L_25 - .L_24)
	.align		4
.L_24:
        /*0094*/ 	.word	index@(_Z15addBlockOffsetsPjS_j)
        /*0098*/ 	.word	0x0000000c


	//----- nvinfo : EIATTR_FRAME_SIZE
	.align		4
.L_25:
        /*009c*/ 	.byte	0x04, 0x11
        /*009e*/ 	.short	(.L_27 - .L_26)
	.align		4
.L_26:
        /*00a0*/ 	.word	index@(_Z15addBlockOffsetsPjS_j)
        /*00a4*/ 	.word	0x00000000


	//----- nvinfo : EIATTR_REGCOUNT
	.align		4
.L_27:
        /*00a8*/ 	.byte	0x04, 0x2f
        /*00aa*/ 	.short	(.L_29 - .L_28)
	.align		4
.L_28:
        /*00ac*/ 	.word	index@(_Z16scatterAddressesPjS_S_S_S_S_jj)
        /*00b0*/ 	.word	0x00000010


	//----- nvinfo : EIATTR_FRAME_SIZE
	.align		4
.L_29:
        /*00b4*/ 	.byte	0x04, 0x11
        /*00b6*/ 	.short	(.L_31 - .L_30)
	.align		4
.L_30:
        /*00b8*/ 	.word	index@(_Z16scatterAddressesPjS_S_S_S_S_jj)
        /*00bc*/ 	.word	0x00000000


	//----- nvinfo : EIATTR_REGCOUNT
	.align		4
.L_31:
        /*00c0*/ 	.byte	0x04, 0x2f
        /*00c2*/ 	.short	(.L_33 - .L_32)
	.align		4
.L_32:
        /*00c4*/ 	.word	index@(_Z12setOrderFlagPjS_j)
        /*00c8*/ 	.word	0x00000008


	//----- nvinfo : EIATTR_FRAME_SIZE
	.align		4
.L_33:
        /*00cc*/ 	.byte	0x04, 0x11
        /*00ce*/ 	.short	(.L_35 - .L_34)
	.align		4
.L_34:
        /*00d0*/ 	.word	index@(_Z12setOrderFlagPjS_j)
        /*00d4*/ 	.word	0x00000000


	//----- nvinfo : EIATTR_MIN_STACK_SIZE
	.align		4
.L_35:
        /*00d8*/ 	.byte	0x04, 0x12
        /*00da*/ 	.short	(.L_37 - .L_36)
	.align		4
.L_36:
        /*00dc*/ 	.word	index@(_Z12setOrderFlagPjS_j)
        /*00e0*/ 	.word	0x00000000


	//----- nvinfo : EIATTR_MIN_STACK_SIZE
	.align		4
.L_37:
        /*00e4*/ 	.byte	0x04, 0x12
        /*00e6*/ 	.short	(.L_39 - .L_38)
	.align		4
.L_38:
        /*00e8*/ 	.word	index@(_Z16scatterAddressesPjS_S_S_S_S_jj)
        /*00ec*/ 	.word	0x00000000


	//----- nvinfo : EIATTR_MIN_STACK_SIZE
	.align		4
.L_39:
        /*00f0*/ 	.byte	0x04, 0x12
        /*00f2*/ 	.short	(.L_41 - .L_40)
	.align		4
.L_40:
        /*00f4*/ 	.word	index@(_Z15addBlockOffsetsPjS_j)
        /*00f8*/ 	.word	0x00000000


	//----- nvinfo : EIATTR_MIN_STACK_SIZE
	.align		4
.L_41:
        /*00fc*/ 	.byte	0x04, 0x12
        /*00fe*/ 	.short	(.L_43 - .L_42)
	.align		4
.L_42:
        /*0100*/ 	.word	index@(_Z16scanInclusiveSumPjS_j)
        /*0104*/ 	.word	0x00000000


	//----- nvinfo : EIATTR_MIN_STACK_SIZE
	.align		4
.L_43:
        /*0108*/ 	.byte	0x04, 0x12
        /*010a*/ 	.short	(.L_45 - .L_44)
	.align		4
.L_44:
        /*010c*/ 	.word	index@(_Z32scanExclusiveSumWithBlockOffsetsPjS_S_j)
        /*0110*/ 	.word	0x00000000


	//----- nvinfo : EIATTR_MIN_STACK_SIZE
	.align		4
.L_45:
        /*0114*/ 	.byte	0x04, 0x12
        /*0116*/ 	.short	(.L_47 - .L_46)
	.align		4
.L_46:
        /*0118*/ 	.word	index@(_Z9markFlagsPjS_bjj)
        /*011c*/ 	.word	0x00000000


	//----- nvinfo : EIATTR_MIN_STACK_SIZE
	.align		4
.L_47:
        /*0120*/ 	.byte	0x04, 0x12
        /*0122*/ 	.short	(.L_49 - .L_48)
	.align		4
.L_48:
        /*0124*/ 	.word	index@(_Z9flipFlagsPjj)
        /*0128*/ 	.word	0x00000000


	//----- nvinfo : EIATTR_MIN_STACK_SIZE
	.align		4
.L_49:
        /*012c*/ 	.byte	0x04, 0x12
        /*012e*/ 	.short	(.L_51 - .L_50)
	.align		4
.L_50:
        /*0130*/ 	.word	index@(_Z12invertFloatsPjj)
        /*0134*/ 	.word	0x00000000


	//----- nvinfo : EIATTR_MIN_STACK_SIZE
	.align		4
.L_51:
        /*0138*/ 	.byte	0x04, 0x12
        /*013a*/ 	.short	(.L_53 - .L_52)
	.align		4
.L_52:
        /*013c*/ 	.word	index@(_Z13convertFloatsPjj)
        /*0140*/ 	.word	0x00000000
.L_53:


//--------------------- .nv.compat                --------------------------
	.section	.nv.compat,"",@"SHT_CUDA_COMPAT_INFO"
	.align	4
        /*0000*/ 	.byte	0x02, 0x09, 0x00, 0x00, 0x02, 0x02, 0x01, 0x00, 0x02, 0x05, 0x05, 0x00, 0x03, 0x07, 0x01, 0x01
        /*0010*/ 	.byte	0x02, 0x03, 0x00, 0x00, 0x02, 0x06, 0x01, 0x00, 0x04, 0x0b, 0x08, 0x00, 0x09, 0x00, 0x00, 0x00
        /*0020*/ 	.byte	0x00, 0x00, 0x00, 0x00


//--------------------- .nv.info._Z12setOrderFlagPjS_j --------------------------
	.section	.nv.info._Z12setOrderFlagPjS_j,"",@"SHT_CUDA_INFO"
	.sectionflags	@""
	.align	4


	//----- nvinfo : EIATTR_CUDA_API_VERSION
	.align		4
        /*0000*/ 	.byte	0x04, 0x37
        /*0002*/ 	.short	(.L_55 - .L_54)
.L_54:
        /*0004*/ 	.word	0x00000082


	//----- nvinfo : EIATTR_KPARAM_INFO
	.align		4
.L_55:
        /*0008*/ 	.byte	0x04, 0x17
        /*000a*/ 	.short	(.L_57 - .L_56)
.L_56:
        /*000c*/ 	.word	0x00000000
        /*0010*/ 	.short	0x0002
        /*0012*/ 	.short	0x0010
        /*0014*/ 	.byte	0x00, 0xf0, 0x11, 0x00


	//----- nvinfo : EIATTR_KPARAM_INFO
	.align		4
.L_57:
        /*0018*/ 	.byte	0x04, 0x17
        /*001a*/ 	.short	(.L_59 - .L_58)
.L_58:
        /*001c*/ 	.word	0x00000000
        /*0020*/ 	.short	0x0001
        /*0022*/ 	.short	0x0008
        /*0024*/ 	.byte	0x00, 0xf5, 0x21, 0x00


	//----- nvinfo : EIATTR_KPARAM_INFO
	.align		4
.L_59:
        /*0028*/ 	.byte	0x04, 0x17
        /*002a*/ 	.short	(.L_61 - .L_60)
.L_60:
        /*002c*/ 	.word	0x00000000
        /*0030*/ 	.short	0x0000
        /*0032*/ 	.short	0x0000
        /*0034*/ 	.byte	0x00, 0xf5, 0x21, 0x00


	//----- nvinfo : EIATTR_SPARSE_MMA_MASK
	.align		4
.L_61:
        /*0038*/ 	.byte	0x03, 0x50
        /*003a*/ 	.short	0x0000


	//----- nvinfo : EIATTR_MAXREG_COUNT
	.align		4
        /*003c*/ 	.byte	0x03, 0x1b
        /*003e*/ 	.short	0x00ff


	//----- nvinfo : EIATTR_MERCURY_ISA_VERSION
	.align		4
        /*0040*/ 	.byte	0x03, 0x5f
        /*0042*/ 	.short	0x0101


	//----- nvinfo : EIATTR_VRC_CTA_INIT_COUNT
	.align		4
        /*0044*/ 	.byte	0x02, 0x4a
	.zero		1
	.zero		1


	//----- nvinfo : EIATTR_EXIT_INSTR_OFFSETS
	.align		4
        /*0048*/ 	.byte	0x04, 0x1c
        /*004a*/ 	.short	(.L_63 - .L_62)


	//   ....[0]....
.L_62:
        /*004c*/ 	.word	0x00000080


	//   ....[1]....
        /*0050*/ 	.word	0x000000f0


	//   ....[2]....
        /*0054*/ 	.word	0x00000130


	//----- nvinfo : EIATTR_CBANK_PARAM_SIZE
	.align		4
.L_63:
        /*0058*/ 	.byte	0x03, 0x19
        /*005a*/ 	.short	0x0014


	//----- nvinfo : EIATTR_PARAM_CBANK
	.align		4
        /*005c*/ 	.byte	0x04, 0x0a
        /*005e*/ 	.short	(.L_65 - .L_64)
	.align		4
.L_64:
        /*0060*/ 	.word	index@(.nv.constant0._Z12setOrderFlagPjS_j)
        /*0064*/ 	.short	0x0380
        /*0066*/ 	.short	0x0014


	//----- nvinfo : EIATTR_SW_WAR
	.align		4
.L_65:
        /*0068*/ 	.byte	0x04, 0x36
        /*006a*/ 	.short	(.L_67 - .L_66)
.L_66:
        /*006c*/ 	.word	0x00000008
.L_67:


//--------------------- .nv.info._Z16scatterAddressesPjS_S_S_S_S_jj --------------------------
	.section	.nv.info._Z16scatterAddressesPjS_S_S_S_S_jj,"",@"SHT_CUDA_INFO"
	.sectionflags	@""
	.align	4


	//----- nvinfo : EIATTR_CUDA_API_VERSION
	.align		4
        /*0000*/ 	.byte	0x04, 0x37
        /*0002*/ 	.short	(.L_69 - .L_68)
.L_68:
        /*0004*/ 	.word	0x00000082


	//----- nvinfo : EIATTR_KPARAM_INFO
	.align		4
.L_69:
        /*0008*/ 	.byte	0x04, 0x17
        /*000a*/ 	.short	(.L_71 - .L_70)
.L_70:
        /*000c*/ 	.word	0x00000000
        /*0010*/ 	.short	0x0007
        /*0012*/ 	.short	0x0034
        /*0014*/ 	.byte	0x00, 0xf0, 0x11, 0x00


	//----- nvinfo : EIATTR_KPARAM_INFO
	.align		4
.L_71:
        /*0018*/ 	.byte	0x04, 0x17
        /*001a*/ 	.short	(.L_73 - .L_72)
.L_72:
        /*001c*/ 	.word	0x00000000
        /*0020*/ 	.short	0x0006
        /*0022*/ 	.short	0x0030
        /*0024*/ 	.byte	0x00, 0xf0, 0x11, 0x00


	//----- nvinfo : EIATTR_KPARAM_INFO
	.align		4
.L_73:
        /*0028*/ 	.byte	0x04, 0x17
        /*002a*/ 	.short	(.L_75 - .L_74)
.L_74:
        /*002c*/ 	.word	0x00000000
        /*0030*/ 	.short	0x0005
        /*0032*/ 	.short	0x0028
        /*0034*/ 	.byte	0x00, 0xf5, 0x21, 0x00


	//----- nvinfo : EIATTR_KPARAM_INFO
	.align		4
.L_75:
        /*0038*/ 	.byte	0x04, 0x17
        /*003a*/ 	.short	(.L_77 - .L_76)
.L_76:
        /*003c*/ 	.word	0x00000000
        /*0040*/ 	.short	0x0004
        /*0042*/ 	.short	0x0020
        /*0044*/ 	.byte	0x00, 0xf5, 0x21, 0x00


	//----- nvinfo : EIATTR_KPARAM_INFO
	.align		4
.L_77:
        /*0048*/ 	.byte	0x04, 0x17
        /*004a*/ 	.short	(.L_79 - .L_78)
.L_78:
        /*004c*/ 	.word	0x00000000
        /*0050*/ 	.short	0x0003
        /*0052*/ 	.short	0x0018
        /*0054*/ 	.byte	0x00, 0xf5, 0x21, 0x00


	//----- nvinfo : EIATTR_KPARAM_INFO
	.align		4
.L_79:
        /*0058*/ 	.byte	0x04, 0x17
        /*005a*/ 	.short	(.L_81 - .L_80)
.L_80:
        /*005c*/ 	.word	0x00000000
        /*0060*/ 	.short	0x0002
        /*0062*/ 	.short	0x0010
        /*0064*/ 	.byte	0x00, 0xf5, 0x21, 0x00


	//----- nvinfo : EIATTR_KPARAM_INFO
	.align		4
.L_81:
        /*0068*/ 	.byte	0x04, 0x17
        /*006a*/ 	.short	(.L_83 - .L_82)
.L_82:
        /*006c*/ 	.word	0x00000000
        /*0070*/ 	.short	0x0001
        /*0072*/ 	.short	0x0008
        /*0074*/ 	.byte	0x00, 0xf5, 0x21, 0x00


	//----- nvinfo : EIATTR_KPARAM_INFO
	.align		4
.L_83:
        /*0078*/ 	.byte	0x04, 0x17
        /*007a*/ 	.short	(.L_85 - .L_84)
.L_84:
        /*007c*/ 	.word	0x00000000
        /*0080*/ 	.short	0x0000
        /*0082*/ 	.short	0x0000
        /*0084*/ 	.byte	0x00, 0xf5, 0x21, 0x00


	//----- nvinfo : EIATTR_SPARSE_MMA_MASK
	.align		4
.L_85:
        /*0088*/ 	.byte	0x03, 0x50
        /*008a*/ 	.short	0x0000


	//----- nvinfo : EIATTR_MAXREG_COUNT
	.align		4
        /*008c*/ 	.byte	0x03, 0x1b
        /*008e*/ 	.short	0x00ff


	//----- nvinfo : EIATTR_MERCURY_ISA_VERSION
	.align		4
        /*0090*/ 	.byte	0x03, 0x5f
        /*0092*/ 	.short	0x0101


	//----- nvinfo : EIATTR_VRC_CTA_INIT_COUNT
	.align		4
        /*0094*/ 	.byte	0x02, 0x4a
	.zero		1
	.zero		1


	//----- nvinfo : EIATTR_EXIT_INSTR_OFFSETS
	.align		4
        /*0098*/ 	.byte	0x04, 0x1c
        /*009a*/ 	.short	(.L_87 - .L_86)


	//   ....[0]....
.L_86:
        /*009c*/ 	.word	0x00000070


	//   ....[1]....
        /*00a0*/ 	.word	0x000000d0


	//   ....[2]....
        /*00a4*/ 	.word	0x000001f0


	//----- nvinfo : EIATTR_CBANK_PARAM_SIZE
	.align		4
.L_87:
        /*00a8*/ 	.byte	0x03, 0x19
        /*00aa*/ 	.short	0x0038


	//----- nvinfo : EIATTR_PARAM_CBANK
	.align		4
        /*00ac*/ 	.byte	0x04, 0x0a
        /*00ae*/ 	.short	(.L_89 - .L_88)
	.align		4
.L_88:
        /*00b0*/ 	.word	index@(.nv.constant0._Z16scatterAddressesPjS_S_S_S_S_jj)
        /*00b4*/ 	.short	0x0380
        /*00b6*/ 	.short	0x0038


	//----- nvinfo : EIATTR_SW_WAR
	.align		4
.L_89:
        /*00b8*/ 	.byte	0x04, 0x36
        /*00ba*/ 	.short	(.L_91 - .L_90)
.L_90:
        /*00bc*/ 	.word	0x00000008
.L_91:


//--------------------- .nv.info._Z15addBlockOffsetsPjS_j --------------------------
	.section	.nv.info._Z15addBlockOffsetsPjS_j,"",@"SHT_CUDA_INFO"
	.sectionflags	@""
	.align	4


	//----- nvinfo : EIATTR_CUDA_API_VERSION
	.align		4
        /*0000*/ 	.byte	0x04, 0x37
        /*0002*/ 	.short	(.L_93 - .L_92)
.L_92:
        /*0004*/ 	.word	0x00000082


	//----- nvinfo : EIATTR_KPARAM_INFO
	.align		4
.L_93:
        /*0008*/ 	.byte	0x04, 0x17
        /*000a*/ 	.short	(.L_95 - .L_94)
.L_94:
        /*000c*/ 	.word	0x00000000
        /*0010*/ 	.short	0x0002
        /*0012*/ 	.short	0x0010
        /*0014*/ 	.byte	0x00, 0xf0, 0x11, 0x00


	//----- nvinfo : EIATTR_KPARAM_INFO
	.align		4
.L_95:
        /*0018*/ 	.byte	0x04, 0x17
        /*001a*/ 	.short	(.L_97 - .L_96)
.L_96:
        /*001c*/ 	.word	0x00000000
        /*0020*/ 	.short	0x0001
        /*0022*/ 	.short	0x0008
        /*0024*/ 	.byte	0x00, 0xf5, 0x21, 0x00


	//----- nvinfo : EIATTR_KPARAM_INFO
	.align		4
.L_97:
        /*0028*/ 	.byte	0x04, 0x17
        /*002a*/ 	.short	(.L_99 - .L_98)
.L_98:
        /*002c*/ 	.word	0x00000000
        /*0030*/ 	.short	0x0000
        /*0032*/ 	.short	0x0000
        /*0034*/ 	.byte	0x00, 0xf5, 0x21, 0x00


	//----- nvinfo : EIATTR_SPARSE_MMA_MASK
	.align		4
.L_99:
        /*0038*/ 	.byte	0x03, 0x50
        /*003a*/ 	.short	0x0000


	//----- nvinfo : EIATTR_MAXREG_COUNT
	.align		4
        /*003c*/ 	.byte	0x03, 0x1b
        /*003e*/ 	.short	0x00ff


	//----- nvinfo : EIATTR_MERCURY_ISA_VERSION
	.align		4
        /*0040*/ 	.byte	0x03, 0x5f
        /*0042*/ 	.short	0x0101


	//----- nvinfo : EIATTR_VRC_CTA_INIT_COUNT
	.align		4
        /*0044*/ 	.byte	0x02, 0x4a
	.zero		1
	.zero		1


	//----- nvinfo : EIATTR_EXIT_INSTR_OFFSETS
	.align		4
        /*0048*/ 	.byte	0x04, 0x1c
        /*004a*/ 	.short	(.L_101 - .L_100)


	//   ....[0]....
.L_100:
        /*004c*/ 	.word	0x00000080


	//   ....[1]....
        /*0050*/ 	.word	0x00000130


	//----- nvinfo : EIATTR_CBANK_PARAM_SIZE
	.align		4
.L_101:
        /*0054*/ 	.byte	0x03, 0x19
        /*0056*/ 	.short	0x0014


	//----- nvinfo : EIATTR_PARAM_CBANK
	.align		4
        /*0058*/ 	.byte	0x04, 0x0a
        /*005a*/ 	.short	(.L_103 - .L_102)
	.align		4
.L_102:
        /*005c*/ 	.word	index@(.nv.constant0._Z15addBlockOffsetsPjS_j)
        /*0060*/ 	.short	0x0380
        /*0062*/ 	.short	0x0014


	//----- nvinfo : EIATTR_SW_WAR
	.align		4
.L_103:
        /*0064*/ 	.byte	0x04, 0x36
        /*0066*/ 	.short	(.L_105 - .L_104)
.L_104:
        /*0068*/ 	.word	0x00000008
.L_105:


//--------------------- .nv.info._Z16scanInclusiveSumPjS_j --------------------------
	.section	.nv.info._Z16scanInclusiveSumPjS_j,"",@"SHT_CUDA_INFO"
	.sectionflags	@""
	.align	4


	//----- nvinfo : EIATTR_CUDA_API_VERSION
	.align		4
        /*0000*/ 	.byte	0x04, 0x37
        /*0002*/ 	.short	(.L_107 - .L_106)
.L_106:
        /*0004*/ 	.word	0x00000082


	//----- nvinfo : EIATTR_KPARAM_INFO
	.align		4
.L_107:
        /*0008*/ 	.byte	0x04, 0x17
        /*000a*/ 	.short	(.L_109 - .L_108)
.L_108:
        /*000c*/ 	.word	0x00000000
        /*0010*/ 	.short	0x0002
        /*0012*/ 	.short	0x0010
        /*0014*/ 	.byte	0x00, 0xf0, 0x11, 0x00


	//----- nvinfo : EIATTR_KPARAM_INFO
	.align		4
.L_109:
        /*0018*/ 	.byte	0x04, 0x17
        /*001a*/ 	.short	(.L_111 - .L_110)
.L_110:
        /*001c*/ 	.word	0x00000000
        /*0020*/ 	.short	0x0001
        /*0022*/ 	.short	0x0008
        /*0024*/ 	.byte	0x00, 0xf5, 0x21, 0x00


	//----- nvinfo : EIATTR_KPARAM_INFO
	.align		4
.L_111:
        /*0028*/ 	.byte	0x04, 0x17
        /*002a*/ 	.short	(.L_113 - .L_112)
.L_112:
        /*002c*/ 	.word	0x00000000
        /*0030*/ 	.short	0x0000
        /*0032*/ 	.short	0x0000
        /*0034*/ 	.byte	0x00, 0xf5, 0x21, 0x00


	//----- nvinfo : EIATTR_SPARSE_MMA_MASK
	.align		4
.L_113:
        /*0038*/ 	.byte	0x03, 0x50
        /*003a*/ 	.short	0x0000


	//----- nvinfo : EIATTR_MAXREG_COUNT
	.align		4
        /*003c*/ 	.byte	0x03, 0x1b
        /*003e*/ 	.short	0x00ff


	//----- nvinfo : EIATTR_NUM_BARRIERS
	.align		4
        /*0040*/ 	.byte	0x02, 0x4c
        /*0042*/ 	.byte	0x01
	.zero		1


	//----- nvinfo : EIATTR_MERCURY_ISA_VERSION
	.align		4
        /*0044*/ 	.byte	0x03, 0x5f
        /*0046*/ 	.short	0x0101


	//----- nvinfo : EIATTR_VRC_CTA_INIT_COUNT
	.align		4
        /*0048*/ 	.byte	0x02, 0x4a
	.zero		1
	.zero		1


	//----- nvinfo : EIATTR_EXIT_INSTR_OFFSETS
	.align		4
        /*004c*/ 	.byte	0x04, 0x1c
        /*004e*/ 	.short	(.L_115 - .L_114)


	//   ....[0]....
.L_114:
        /*0050*/ 	.word	0x00000070


	//   ....[1]....
        /*0054*/ 	.word	0x00000260


	//----- nvinfo : EIATTR_CBANK_PARAM_SIZE
	.align		4
.L_115:
        /*0058*/ 	.byte	0x03, 0x19
        /*005a*/ 	.short	0x0014


	//----- nvinfo : EIATTR_PARAM_CBANK
	.align		4
        /*005c*/ 	.byte	0x04, 0x0a
        /*005e*/ 	.short	(.L_117 - .L_116)
	.align		4
.L_116:
        /*0060*/ 	.word	index@(.nv.constant0._Z16scanInclusiveSumPjS_j)
        /*0064*/ 	.short	0x0380
        /*0066*/ 	.short	0x0014


	//----- nvinfo : EIATTR_SW_WAR
	.align		4
.L_117:
        /*0068*/ 	.byte	0x04, 0x36
        /*006a*/ 	.short	(.L_119 - .L_118)
.L_118:
        /*006c*/ 	.word	0x00000008
.L_119:


//--------------------- .nv.info._Z32scanExclusiveSumWithBlockOffsetsPjS_S_j --------------------------
	.section	.nv.info._Z32scanExclusiveSumWithBlockOffsetsPjS_S_j,"",@"SHT_CUDA_INFO"
	.sectionflags	@""
	.align	4


	//----- nvinfo : EIATTR_CUDA_API_VERSION
	.align		4
        /*0000*/ 	.byte	0x04, 0x37
        /*0002*/ 	.short	(.L_121 - .L_120)
.L_120:
        /*0004*/ 	.word	0x00000082


	//----- nvinfo : EIATTR_KPARAM_INFO
	.align		4
.L_121:
        /*0008*/ 	.byte	0x04, 0x17
        /*000a*/ 	.short	(.L_123 - .L_122)
.L_122:
        /*000c*/ 	.word	0x00000000
        /*0010*/ 	.short	0x0003
        /*0012*/ 	.short	0x0018
        /*0014*/ 	.byte	0x00, 0xf0, 0x11, 0x00


	//----- nvinfo : EIATTR_KPARAM_INFO
	.align		4
.L_123:
        /*0018*/ 	.byte	0x04, 0x17
        /*001a*/ 	.short	(.L_125 - .L_124)
.L_124:
        /*001c*/ 	.word	0x00000000
        /*0020*/ 	.short	0x0002
        /*0022*/ 	.short	0x0010
        /*0024*/ 	.byte	0x00, 0xf5, 0x21, 0x00


	//----- nvinfo : EIATTR_KPARAM_INFO
	.align		4
.L_125:
        /*0028*/ 	.byte	0x04, 0x17
        /*002a*/ 	.short	(.L_127 - .L_126)
.L_126:
        /*002c*/ 	.word	0x00000000
        /*0030*/ 	.short	0x0001
        /*0032*/ 	.short	0x0008
        /*0034*/ 	.byte	0x00, 0xf5, 0x21, 0x00


	//----- nvinfo : EIATTR_KPARAM_INFO
	.align		4
.L_127:
        /*0038*/ 	.byte	0x04, 0x17
        /*003a*/ 	.short	(.L_129 - .L_128)
.L_128:
        /*003c*/ 	.word	0x00000000
        /*0040*/ 	.short	0x0000
        /*0042*/ 	.short	0x0000
        /*0044*/ 	.byte	0x00, 0xf5, 0x21, 0x00


	//----- nvinfo : EIATTR_SPARSE_MMA_MASK
	.align		4
.L_129:
        /*0048*/ 	.byte	0x03, 0x50
        /*004a*/ 	.short	0x0000


	//----- nvinfo : EIATTR_MAXREG_COUNT
	.align		4
        /*004c*/ 	.byte	0x03, 0x1b
        /*004e*/ 	.short	0x00ff


	//----- nvinfo : EIATTR_NUM_BARRIERS
	.align		4
        /*0050*/ 	.byte	0x02, 0x4c
        /*0052*/ 	.byte	0x01
	.zero		1


	//----- nvinfo : EIATTR_MERCURY_ISA_VERSION
	.align		4
        /*0054*/ 	.byte	0x03, 0x5f
        /*0056*/ 	.short	0x0101


	//----- nvinfo : EIATTR_VRC_CTA_INIT_COUNT
	.align		4
        /*0058*/ 	.byte	0x02, 0x4a
	.zero		1
	.zero		1


	//----- nvinfo : EIATTR_EXIT_INSTR_OFFSETS
	.align		4
        /*005c*/ 	.byte	0x04, 0x1c
        /*005e*/ 	.short	(.L_131 - .L_130)


	//   ....[0]....
.L_130:
        /*0060*/ 	.word	0x00000070


	//   ....[1]....
        /*0064*/ 	.word	0x000002d0


	//   ....[2]....
        /*0068*/ 	.word	0x00000320


	//----- nvinfo : EIATTR_CBANK_PARAM_SIZE
	.align		4
.L_131:
        /*006c*/ 	.byte	0x03, 0x19
        /*006e*/ 	.short	0x001c


	//----- nvinfo : EIATTR_PARAM_CBANK
	.align		4
        /*0070*/ 	.byte	0x04, 0x0a
        /*0072*/ 	.short	(.L_133 - .L_132)
	.align		4
.L_132:
        /*0074*/ 	.word	index@(.nv.constant0._Z32scanExclusiveSumWithBlockOffsetsPjS_S_j)
        /*0078*/ 	.short	0x0380
        /*007a*/ 	.short	0x001c


	//----- nvinfo : EIATTR_SW_WAR
	.align		4
.L_133:
        /*007c*/ 	.byte	0x04, 0x36
        /*007e*/ 	.short	(.L_135 - .L_134)
.L_134:
        /*0080*/ 	.word	0x00000008
.L_135:


//--------------------- .nv.info._Z9markFlagsPjS_bjj --------------------------
	.section	.nv.info._Z9markFlagsPjS_bjj,"",@"SHT_CUDA_INFO"
	.sectionflags	@""
	.align	4


	//----- nvinfo : EIATTR_CUDA_API_VERSION
	.align		4
        /*0000*/ 	.byte	0x04, 0x37
        /*0002*/ 	.short	(.L_137 - .L_136)
.L_136:
        /*0004*/ 	.word	0x00000082


	//----- nvinfo : EIATTR_KPARAM_INFO
	.align		4
.L_137:
        /*0008*/ 	.byte	0x04, 0x17
        /*000a*/ 	.short	(.L_139 - .L_138)
.L_138:
        /*000c*/ 	.word	0x00000000
        /*0010*/ 	.short	0x0004
        /*0012*/ 	.short	0x0018
        /*0014*/ 	.byte	0x00, 0xf0, 0x11, 0x00


	//----- nvinfo : EIATTR_KPARAM_INFO
	.align		4
.L_139:
        /*0018*/ 	.byte	0x04, 0x17
        /*001a*/ 	.short	(.L_141 - .L_140)
.L_140:
        /*001c*/ 	.word	0x00000000
        /*0020*/ 	.short	0x0003
        /*0022*/ 	.short	0x0014
        /*0024*/ 	.byte	0x00, 0xf0, 0x11, 0x00


	//----- nvinfo : EIATTR_KPARAM_INFO
	.align		4
.L_141:
        /*0028*/ 	.byte	0x04, 0x17
        /*002a*/ 	.short	(.L_143 - .L_142)
.L_142:
        /*002c*/ 	.word	0x00000000
        /*0030*/ 	.short	0x0002
        /*0032*/ 	.short	0x0010
        /*0034*/ 	.byte	0x00, 0xf0, 0x05, 0x00


	//----- nvinfo : EIATTR_KPARAM_INFO
	.align		4
.L_143:
        /*0038*/ 	.byte	0x04, 0x17
        /*003a*/ 	.short	(.L_145 - .L_144)
.L_144:
        /*003c*/ 	.word	0x00000000
        /*0040*/ 	.short	0x0001
        /*0042*/ 	.short	0x0008
        /*0044*/ 	.byte	0x00, 0xf5, 0x21, 0x00


	//----- nvinfo : EIATTR_KPARAM_INFO
	.align		4
.L_145:
        /*0048*/ 	.byte	0x04, 0x17
        /*004a*/ 	.short	(.L_147 - .L_146)
.L_146:
        /*004c*/ 	.word	0x00000000
        /*0050*/ 	.short	0x0000
        /*0052*/ 	.short	0x0000
        /*0054*/ 	.byte	0x00, 0xf5, 0x21, 0x00


	//----- nvinfo : EIATTR_SPARSE_MMA_MASK
	.align		4
.L_147:
        /*0058*/ 	.byte	0x03, 0x50
        /*005a*/ 	.short	0x0000


	//----- nvinfo : EIATTR_MAXREG_COUNT
	.align		4
        /*005c*/ 	.byte	0x03, 0x1b
        /*005e*/ 	.short	0x00ff


	//----- nvinfo : EIATTR_MERCURY_ISA_VERSION
	.align		4
        /*0060*/ 	.byte	0x03, 0x5f
        /*0062*/ 	.short	0x0101


	//----- nvinfo : EIATTR_VRC_CTA_INIT_COUNT
	.align		4
        /*0064*/ 	.byte	0x02, 0x4a
	.zero		1
	.zero		1


	//----- nvinfo : EIATTR_EXIT_INSTR_OFFSETS
	.align		4
        /*0068*/ 	.byte	0x04, 0x1c
        /*006a*/ 	.short	(.L_149 - .L_148)


	//   ....[0]....
.L_148:
        /*006c*/ 	.word	0x00000070


	//   ....[1]....
        /*0070*/ 	.word	0x00000180


	//   ....[2]....
        /*0074*/ 	.word	0x000001c0


	//   ....[3]....
        /*0078*/ 	.word	0x00000210


	//   ....[4]....
        /*007c*/ 	.word	0x00000250


	//----- nvinfo : EIATTR_CBANK_PARAM_SIZE
	.align		4
.L_149:
        /*0080*/ 	.byte	0x03, 0x19
        /*0082*/ 	.short	0x001c


	//----- nvinfo : EIATTR_PARAM_CBANK
	.align		4
        /*0084*/ 	.byte	0x04, 0x0a
        /*0086*/ 	.short	(.L_151 - .L_150)
	.align		4
.L_150:
        /*0088*/ 	.word	index@(.nv.constant0._Z9markFlagsPjS_bjj)
        /*008c*/ 	.short	0x0380
        /*008e*/ 	.short	0x001c


	//----- nvinfo : EIATTR_SW_WAR
	.align		4
.L_151:
        /*0090*/ 	.byte	0x04, 0x36
        /*0092*/ 	.short	(.L_153 - .L_152)
.L_152:
        /*0094*/ 	.word	0x00000008
.L_153:


//--------------------- .nv.info._Z9flipFlagsPjj  --------------------------
	.section	.nv.info._Z9flipFlagsPjj,"",@"SHT_CUDA_INFO"
	.sectionflags	@""
	.align	4


	//----- nvinfo : EIATTR_CUDA_API_VERSION
	.align		4
        /*0000*/ 	.byte	0x04, 0x37
        /*0002*/ 	.short	(.L_155 - .L_154)
.L_154:
        /*0004*/ 	.word	0x00000082


	//----- nvinfo : EIATTR_KPARAM_INFO
	.align		4
.L_155:
        /*0008*/ 	.byte	0x04, 0x17
        /*000a*/ 	.short	(.L_157 - .L_156)
.L_156:
        /*000c*/ 	.word	0x00000000
        /*0010*/ 	.short	0x0001
        /*0012*/ 	.short	0x0008
        /*0014*/ 	.byte	0x00, 0xf0, 0x11, 0x00


	//----- nvinfo : EIATTR_KPARAM_INFO
	.align		4
.L_157:
        /*0018*/ 	.byte	0x04, 0x17
        /*001a*/ 	.short	(.L_159 - .L_158)
.L_158:
        /*001c*/ 	.word	0x00000000
        /*0020*/ 	.short	0x0000
        /*0022*/ 	.short	0x0000
        /*0024*/ 	.byte	0x00, 0xf5, 0x21, 0x00


	//----- nvinfo : EIATTR_SPARSE_MMA_MASK
	.align		4
.L_159:
        /*0028*/ 	.byte	0x03, 0x50
        /*002a*/ 	.short	0x0000


	//----- nvinfo : EIATTR_MAXREG_COUNT
	.align		4
        /*002c*/ 	.byte	0x03, 0x1b
        /*002e*/ 	.short	0x00ff


	//----- nvinfo : EIATTR_MERCURY_ISA_VERSION
	.align		4
        /*0030*/ 	.byte	0x03, 0x5f
        /*0032*/ 	.short	0x0101


	//----- nvinfo : EIATTR_VRC_CTA_INIT_COUNT
	.align		4
        /*0034*/ 	.byte	0x02, 0x4a
	.zero		1
	.zero		1


	//----- nvinfo : EIATTR_EXIT_INSTR_OFFSETS
	.align		4
        /*0038*/ 	.byte	0x04, 0x1c
        /*003a*/ 	.short	(.L_161 - .L_160)


	//   ....[0]....
.L_160:
        /*003c*/ 	.word	0x00000070


	//   ....[1]....
        /*0040*/ 	.word	0x000000e0


	//----- nvinfo : EIATTR_CBANK_PARAM_SIZE
	.align		4
.L_161:
        /*0044*/ 	.byte	0x03, 0x19
        /*0046*/ 	.short	0x000c


	//----- nvinfo : EIATTR_PARAM_CBANK
	.align		4
        /*0048*/ 	.byte	0x04, 0x0a
        /*004a*/ 	.short	(.L_163 - .L_162)
	.align		4
.L_162:
        /*004c*/ 	.word	index@(.nv.constant0._Z9flipFlagsPjj)
        /*0050*/ 	.short	0x0380
        /*0052*/ 	.short	0x000c


	//----- nvinfo : EIATTR_SW_WAR
	.align		4
.L_163:
        /*0054*/ 	.byte	0x04, 0x36
        /*0056*/ 	.short	(.L_165 - .L_164)
.L_164:
        /*0058*/ 	.word	0x00000008
.L_165:


//--------------------- .nv.info._Z12invertFloatsPjj --------------------------
	.section	.nv.info._Z12invertFloatsPjj,"",@"SHT_CUDA_INFO"
	.sectionflags	@""
	.align	4


	//----- nvinfo : EIATTR_CUDA_API_VERSION
	.align		4
        /*0000*/ 	.byte	0x04, 0x37
        /*0002*/ 	.short	(.L_167 - .L_166)
.L_166:
        /*0004*/ 	.word	0x00000082


	//----- nvinfo : EIATTR_KPARAM_INFO
	.align		4
.L_167:
        /*0008*/ 	.byte	0x04, 0x17
        /*000a*/ 	.short	(.L_169 - .L_168)
.L_168:
        /*000c*/ 	.word	0x00000000
        /*0010*/ 	.short	0x0001
        /*0012*/ 	.short	0x0008
        /*0014*/ 	.byte	0x00, 0xf0, 0x11, 0x00


	//----- nvinfo : EIATTR_KPARAM_INFO
	.align		4
.L_169:
        /*0018*/ 	.byte	0x04, 0x17
        /*001a*/ 	.short	(.L_171 - .L_170)
.L_170:
        /*001c*/ 	.word	0x00000000
        /*0020*/ 	.short	0x0000
        /*0022*/ 	.short	0x0000
        /*0024*/ 	.byte	0x00, 0xf5, 0x21, 0x00


	//----- nvinfo : EIATTR_SPARSE_MMA_MASK
	.align		4
.L_171:
        /*0028*/ 	.byte	0x03, 0x50
        /*002a*/ 	.short	0x0000


	//----- nvinfo : EIATTR_MAXREG_COUNT
	.align		4
        /*002c*/ 	.byte	0x03, 0x1b
        /*002e*/ 	.short	0x00ff


	//----- nvinfo : EIATTR_MERCURY_ISA_VERSION
	.align		4
        /*0030*/ 	.byte	0x03, 0x5f
        /*0032*/ 	.short	0x0101


	//----- nvinfo : EIATTR_VRC_CTA_INIT_COUNT
	.align		4
        /*0034*/ 	.byte	0x02, 0x4a
	.zero		1
	.zero		1


	//----- nvinfo : EIATTR_EXIT_INSTR_OFFSETS
	.align		4
        /*0038*/ 	.byte	0x04, 0x1c
        /*003a*/ 	.short	(.L_173 - .L_172)


	//   ....[0]....
.L_172:
        /*003c*/ 	.word	0x00000070


	//   ....[1]....
        /*0040*/ 	.word	0x000000f0


	//----- nvinfo : EIATTR_CBANK_PARAM_SIZE
	.align		4
.L_173:
        /*0044*/ 	.byte	0x03, 0x19
        /*0046*/ 	.short	0x000c


	//----- nvinfo : EIATTR_PARAM_CBANK
	.align		4
        /*0048*/ 	.byte	0x04, 0x0a
        /*004a*/ 	.short	(.L_175 - .L_174)
	.align		4
.L_174:
        /*004c*/ 	.word	index@(.nv.constant0._Z12invertFloatsPjj)
        /*0050*/ 	.short	0x0380
        /*0052*/ 	.short	0x000c


	//----- nvinfo : EIATTR_SW_WAR
	.align		4
.L_175:
        /*0054*/ 	.byte	0x04, 0x36
        /*0056*/ 	.short	(.L_177 - .L_176)
.L_176:
        /*0058*/ 	.word	0x00000008
.L_177:


//--------------------- .nv.info._Z13convertFloatsPjj --------------------------
	.section	.nv.info._Z13convertFloatsPjj,"",@"SHT_CUDA_INFO"
	.sectionflags	@""
	.align	4


	//----- nvinfo : EIATTR_CUDA_API_VERSION
	.align		4
        /*0000*/ 	.byte	0x04, 0x37
        /*0002*/ 	.short	(.L_179 - .L_178)
.L_178:
        /*0004*/ 	.word	0x00000082


	//----- nvinfo : EIATTR_KPARAM_INFO
	.align		4
.L_179:
        /*0008*/ 	.byte	0x04, 0x17
        /*000a*/ 	.short	(.L_181 - .L_180)
.L_180:
        /*000c*/ 	.word	0x00000000
        /*0010*/ 	.short	0x0001
        /*0012*/ 	.short	0x0008
        /*0014*/ 	.byte	0x00, 0xf0, 0x11, 0x00


	//----- nvinfo : EIATTR_KPARAM_INFO
	.align		4
.L_181:
        /*0018*/ 	.byte	0x04, 0x17
        /*001a*/ 	.short	(.L_183 - .L_182)
.L_182:
        /*001c*/ 	.word	0x00000000
        /*0020*/ 	.short	0x0000
        /*0022*/ 	.short	0x0000
        /*0024*/ 	.byte	0x00, 0xf5, 0x21, 0x00


	//----- nvinfo : EIATTR_SPARSE_MMA_MASK
	.align		4
.L_183:
        /*0028*/ 	.byte	0x03, 0x50
        /*002a*/ 	.short	0x0000


	//----- nvinfo : EIATTR_MAXREG_COUNT
	.align		4
        /*002c*/ 	.byte	0x03, 0x1b
        /*002e*/ 	.short	0x00ff


	//----- nvinfo : EIATTR_MERCURY_ISA_VERSION
	.align		4
        /*0030*/ 	.byte	0x03, 0x5f
        /*0032*/ 	.short	0x0101


	//----- nvinfo : EIATTR_VRC_CTA_INIT_COUNT
	.align		4
        /*0034*/ 	.byte	0x02, 0x4a
	.zero		1
	.zero		1


	//----- nvinfo : EIATTR_EXIT_INSTR_OFFSETS
	.align		4
        /*0038*/ 	.byte	0x04, 0x1c
        /*003a*/ 	.short	(.L_185 - .L_184)


	//   ....[0]....
.L_184:
        /*003c*/ 	.word	0x00000070


	//   ....[1]....
        /*0040*/ 	.word	0x000000f0


	//----- nvinfo : EIATTR_CBANK_PARAM_SIZE
	.align		4
.L_185:
        /*0044*/ 	.byte	0x03, 0x19
        /*0046*/ 	.short	0x000c


	//----- nvinfo : EIATTR_PARAM_CBANK
	.align		4
        /*0048*/ 	.byte	0x04, 0x0a
        /*004a*/ 	.short	(.L_187 - .L_186)
	.align		4
.L_186:
        /*004c*/ 	.word	index@(.nv.constant0._Z13convertFloatsPjj)
        /*0050*/ 	.short	0x0380
        /*0052*/ 	.short	0x000c


	//----- nvinfo : EIATTR_SW_WAR
	.align		4
.L_187:
        /*0054*/ 	.byte	0x04, 0x36
        /*0056*/ 	.short	(.L_189 - .L_188)
.L_188:
        /*0058*/ 	.word	0x00000008
.L_189:


//--------------------- .nv.callgraph             --------------------------
	.section	.nv.callgraph,"",@"SHT_CUDA_CALLGRAPH"
	.align	4
	.sectionentsize	8
	.align		4
        /*0000*/ 	.word	0x00000000
	.align		4
        /*0004*/ 	.word	0xffffffff
	.align		4
        /*0008*/ 	.word	0x00000000
	.align		4
        /*000c*/ 	.word	0xfffffffe
	.align		4
        /*0010*/ 	.word	0x00000000
	.align		4
        /*0014*/ 	.word	0xfffffffd
	.align		4
        /*0018*/ 	.word	0x00000000
	.align		4
        /*001c*/ 	.word	0xfffffffc


//--------------------- .text._Z12setOrderFlagPjS_j --------------------------
	.section	.text._Z12setOrderFlagPjS_j,"ax",@progbits
	.align	128
        .global         _Z12setOrderFlagPjS_j
        .type           _Z12setOrderFlagPjS_j,@function
        .size           _Z12setOrderFlagPjS_j,(.L_x_14 - _Z12setOrderFlagPjS_j)
        .other          _Z12setOrderFlagPjS_j,@"STO_CUDA_ENTRY STV_DEFAULT"
_Z12setOrderFlagPjS_j:
.text._Z12setOrderFlagPjS_j:
[----:B------:R-:W-:Y:S01]  /*0000*/  LDC R1, c[0x0][0x37c] ;  /* 0x0000df00ff017b82 */ /* 0x000fe20000000800 */
[----:B------:R-:W0:Y:S01]  /*0010*/  S2R R5, SR_TID.X ;  /* 0x0000000000057919 */ /* 0x000e220000002100 */
[----:B------:R-:W0:Y:S01]  /*0020*/  LDCU UR4, c[0x0][0x360] ;  /* 0x00006c00ff0477ac */ /* 0x000e220008000800 */
[----:B------:R-:W0:Y:S01]  /*0030*/  S2R R0, SR_CTAID.X ;  /* 0x0000000000007919 */ /* 0x000e220000002500 */
[----:B------:R-:W1:Y:S01]  /*0040*/  LDCU UR5, c[0x0][0x390] ;  /* 0x00007200ff0577ac */ /* 0x000e620008000800 */
[----:B0-----:R-:W-:-:S05]  /*0050*/  IMAD R5, R0, UR4, R5 ;  /* 0x0000000400057c24 */ /* 0x001fca000f8e0205 */
[----:B-1----:R-:W-:-:S04]  /*0060*/  ISETP.GE.U32.AND P0, PT, R5, UR5, PT ;  /* 0x0000000505007c0c */ /* 0x002fc8000bf06070 */
[----:B------:R-:W-:-:S13]  /*0070*/  ISETP.EQ.OR P0, PT, R5, RZ, P0 ;  /* 0x000000ff0500720c */ /* 0x000fda0000702670 */
[----:B------:R-:W-:Y:S05]  /*0080*/  @P0 EXIT ;  /* 0x000000000000094d */ /* 0x000fea0003800000 */
[----:B------:R-:W0:Y:S01]  /*0090*/  LDC.64 R2, c[0x0][0x380] ;  /* 0x0000e000ff027b82 */ /* 0x000e220000000a00 */
[----:B------:R-:W1:Y:S01]  /*00a0*/  LDCU.64 UR4, c[0x0][0x358] ;  /* 0x00006b00ff0477ac */ /* 0x000e620008000a00 */
[----:B0-----:R-:W-:-:S05]  /*00b0*/  IMAD.WIDE R2, R5, 0x4, R2 ;  /* 0x0000000405027825 */ /* 0x001fca00078e0202 */
[----:B-1----:R-:W2:Y:S04]  /*00c0*/  LDG.E R0, desc[UR4][R2.64+-0x4] ;  /* 0xfffffc0402007981 */ /* 0x002ea8000c1e1900 */
[----:B------:R-:W2:Y:S02]  /*00d0*/  LDG.E R5, desc[UR4][R2.64] ;  /* 0x0000000402057981 */ /* 0x000ea4000c1e1900 */
[----:B--2---:R-:W-:-:S13]  /*00e0*/  ISETP.GT.U32.AND P0, PT, R0, R5, PT ;  /* 0x000000050000720c */ /* 0x004fda0003f04070 */
[----:B------:R-:W-:Y:S05]  /*00f0*/  @!P0 EXIT ;  /* 0x000000000000894d */ /* 0x000fea0003800000 */
[----:B------:R-:W0:Y:S01]  /*0100*/  LDC.64 R2, c[0x0][0x388] ;  /* 0x0000e200ff027b82 */ /* 0x000e220000000a00 */
[----:B------:R-:W-:-:S05]  /*0110*/  HFMA2 R5, -RZ, RZ, 0, 5.9604644775390625e-08 ;  /* 0x00000001ff057431 */ /* 0x000fca00000001ff */
[----:B0-----:R-:W-:Y:S01]  /*0120*/  STG.E desc[UR4][R2.64], R5 ;  /* 0x0000000502007986 */ /* 0x001fe2000c101904 */
[----:B------:R-:W-:Y:S05]  /*0130*/  EXIT ;  /* 0x000000000000794d */ /* 0x000fea0003800000 */
.L_x_0:
[----:B------:R-:W-:-:S00]  /*0140*/  BRA `(.L_x_0) ;  /* 0xfffffffc00fc7947 */ /* 0x000fc0000383ffff */
[----:B------:R-:W-:-:S00]  /*0150*/  NOP ;  /* 0x0000000000007918 */ /* 0x000fc00000000000 */
        /* <DEDUP_REMOVED lines=10> */
.L_x_14:


//--------------------- .text._Z16scatterAddressesPjS_S_S_S_S_jj --------------------------
	.section	.text._Z16scatterAddressesPjS_S_S_S_S_jj,"ax",@progbits
	.align	128
        .global         _Z16scatterAddressesPjS_S_S_S_S_jj
        .type           _Z16scatterAddressesPjS_S_S_S_S_jj,@function
        .size           _Z16scatterAddressesPjS_S_S_S_S_jj,(.L_x_15 - _Z16scatterAddressesPjS_S_S_S_S_jj)
        .other          _Z16scatterAddressesPjS_S_S_S_S_jj,@"STO_CUDA_ENTRY STV_DEFAULT"
_Z16scatterAddressesPjS_S_S_S_S_jj:
.text._Z16scatterAddressesPjS_S_S_S_S_jj:
[----:B------:R-:W-:Y:S01]  /*0000*/  LDC R1, c[0x0][0x37c] ;  /* 0x0000df00ff017b82 */ /* 0x000fe20000000800 */
[----:B------:R-:W0:Y:S01]  /*0010*/  S2R R11, SR_TID.X ;  /* 0x00000000000b7919 */ /* 0x000e220000002100 */
[----:B------:R-:W0:Y:S01]  /*0020*/  LDCU UR4, c[0x0][0x360] ;  /* 0x00006c00ff0477ac */ /* 0x000e220008000800 */
[----:B------:R-:W0:Y:S01]  /*0030*/  S2R R0, SR_CTAID.X ;  /* 0x0000000000007919 */ /* 0x000e220000002500 */
[----:B------:R-:W1:Y:S01]  /*0040*/  LDCU UR5, c[0x0][0x3b4] ;  /* 0x00007680ff0577ac */ /* 0x000e620008000800 */
[----:B0-----:R-:W-:-:S05]  /*0050*/  IMAD R11, R0, UR4, R11 ;  /* 0x00000004000b7c24 */ /* 0x001fca000f8e020b */
[----:B-1----:R-:W-:-:S13]  /*0060*/  ISETP.GE.U32.AND P0, PT, R11, UR5, PT ;  /* 0x000000050b007c0c */ /* 0x002fda000bf06070 */
[----:B------:R-:W-:Y:S05]  /*0070*/  @P0 EXIT ;  /* 0x000000000000094d */ /* 0x000fea0003800000 */
[----:B------:R-:W0:Y:S01]  /*0080*/  LDC.64 R2, c[0x0][0x3a0] ;  /* 0x0000e800ff027b82 */ /* 0x000e220000000a00 */
[----:B------:R-:W1:Y:S01]  /*0090*/  LDCU.64 UR4, c[0x0][0x358] ;  /* 0x00006b00ff0477ac */ /* 0x000e620008000a00 */
[----:B0-----:R-:W-:-:S06]  /*00a0*/  IMAD.WIDE R2, R11, 0x4, R2 ;  /* 0x000000040b027825 */ /* 0x001fcc00078e0202 */
[----:B-1----:R-:W2:Y:S02]  /*00b0*/  LDG.E R2, desc[UR4][R2.64] ;  /* 0x0000000402027981 */ /* 0x002ea4000c1e1900 */
[----:B--2---:R-:W-:-:S13]  /*00c0*/  ISETP.NE.AND P0, PT, R2, 0x1, PT ;  /* 0x000000010200780c */ /* 0x004fda0003f05270 */
[----:B------:R-:W-:Y:S05]  /*00d0*/  @P0 EXIT ;  /* 0x000000000000094d */ /* 0x000fea0003800000 */
[----:B------:R-:W0:Y:S01]  /*00e0*/  LDC.64 R2, c[0x0][0x3a8] ;  /* 0x0000ea00ff027b82 */ /* 0x000e220000000a00 */
[----:B------:R-:W1:Y:S07]  /*00f0*/  LDCU UR6, c[0x0][0x3b0] ;  /* 0x00007600ff0677ac */ /* 0x000e6e0008000800 */
[----:B------:R-:W2:Y:S08]  /*0100*/  LDC.64 R4, c[0x0][0x380] ;  /* 0x0000e000ff047b82 */ /* 0x000eb00000000a00 */
[----:B------:R-:W3:Y:S01]  /*0110*/  LDC.64 R6, c[0x0][0x390] ;  /* 0x0000e400ff067b82 */ /* 0x000ee20000000a00 */
[----:B0-----:R-:W-:-:S07]  /*0120*/  IMAD.WIDE R2, R11, 0x4, R2 ;  /* 0x000000040b027825 */ /* 0x001fce00078e0202 */
[----:B------:R-:W0:Y:S01]  /*0130*/  LDC.64 R8, c[0x0][0x388] ;  /* 0x0000e200ff087b82 */ /* 0x000e220000000a00 */
[----:B------:R-:W1:Y:S01]  /*0140*/  LDG.E R2, desc[UR4][R2.64] ;  /* 0x0000000402027981 */ /* 0x000e62000c1e1900 */
[----:B--2---:R-:W-:-:S06]  /*0150*/  IMAD.WIDE R4, R11, 0x4, R4 ;  /* 0x000000040b047825 */ /* 0x004fcc00078e0204 */
[----:B------:R-:W2:Y:S01]  /*0160*/  LDG.E R5, desc[UR4][R4.64] ;  /* 0x0000000404057981 */ /* 0x000ea2000c1e1900 */
[----:B0-----:R-:W-:Y:S01]  /*0170*/  IMAD.WIDE R8, R11, 0x4, R8 ;  /* 0x000000040b087825 */ /* 0x001fe200078e0208 */
[----:B-1----:R-:W-:Y:S02]  /*0180*/  IADD3 R13, PT, PT, R2, UR6, RZ ;  /* 0x00000006020d7c10 */ /* 0x002fe4000fffe0ff */
[----:B------:R-:W0:Y:S03]  /*0190*/  LDC.64 R2, c[0x0][0x398] ;  /* 0x0000e600ff027b82 */ /* 0x000e260000000a00 */
[----:B---3--:R-:W-:-:S05]  /*01a0*/  IMAD.WIDE R6, R13, 0x4, R6 ;  /* 0x000000040d067825 */ /* 0x008fca00078e0206 */
[----:B--2---:R-:W-:Y:S04]  /*01b0*/  STG.E desc[UR4][R6.64], R5 ;  /* 0x0000000506007986 */ /* 0x004fe8000c101904 */
[----:B------:R-:W2:Y:S01]  /*01c0*/  LDG.E R9, desc[UR4][R8.64] ;  /* 0x0000000408097981 */ /* 0x000ea2000c1e1900 */
[----:B0-----:R-:W-:-:S05]  /*01d0*/  IMAD.WIDE R2, R13, 0x4, R2 ;  /* 0x000000040d027825 */ /* 0x001fca00078e0202 */
[----:B--2---:R-:W-:Y:S01]  /*01e0*/  STG.E desc[UR4][R2.64], R9 ;  /* 0x0000000902007986 */ /* 0x004fe2000c101904 */
[----:B------:R-:W-:Y:S05]  /*01f0*/  EXIT ;  /* 0x000000000000794d */ /* 0x000fea0003800000 */
.L_x_1:
        /* <DEDUP_REMOVED lines=16> */
.L_x_15:


//--------------------- .text._Z15addBlockOffsetsPjS_j --------------------------
	.section	.text._Z15addBlockOffsetsPjS_j,"ax",@progbits
	.align	128
        .global         _Z15addBlockOffsetsPjS_j
        .type           _Z15addBlockOffsetsPjS_j,@function
        .size           _Z15addBlockOffsetsPjS_j,(.L_x_16 - _Z15addBlockOffsetsPjS_j)
        .other          _Z15addBlockOffsetsPjS_j,@"STO_CUDA_ENTRY STV_DEFAULT"
_Z15addBlockOffsetsPjS_j:
.text._Z15addBlockOffsetsPjS_j:
        /* <DEDUP_REMOVED lines=11> */
[----:B------:R-:W-:-:S06]  /*00b0*/  IADD3 R9, PT, PT, R0, -0x1, RZ ;  /* 0xffffffff00097810 */ /* 0x000fcc0007ffe0ff */
[----:B------:R-:W2:Y:S01]  /*00c0*/  LDC.64 R4, c[0x0][0x380] ;  /* 0x0000e000ff047b82 */ /* 0x000ea20000000a00 */
[----:B0-----:R-:W-:-:S06]  /*00d0*/  IMAD.WIDE.U32 R2, R9, 0x4, R2 ;  /* 0x0000000409027825 */ /* 0x001fcc00078e0002 */
[----:B-1----:R-:W3:Y:S01]  /*00e0*/  LDG.E R2, desc[UR4][R2.64] ;  /* 0x0000000402027981 */ /* 0x002ee2000c1e1900 */
[----:B--2---:R-:W-:-:S05]  /*00f0*/  IMAD.WIDE R4, R7, 0x4, R4 ;  /* 0x0000000407047825 */ /* 0x004fca00078e0204 */
[----:B------:R-:W3:Y:S02]  /*0100*/  LDG.E R7, desc[UR4][R4.64] ;  /* 0x0000000404077981 */ /* 0x000ee4000c1e1900 */
[----:B---3--:R-:W-:-:S05]  /*0110*/  IADD3 R7, PT, PT, R2, R7, RZ ;  /* 0x0000000702077210 */ /* 0x008fca0007ffe0ff */
[----:B------:R-:W-:Y:S01]  /*0120*/  STG.E desc[UR4][R4.64], R7 ;  /* 0x0000000704007986 */ /* 0x000fe2000c101904 */
[----:B------:R-:W-:Y:S05]  /*0130*/  EXIT ;  /* 0x000000000000794d */ /* 0x000fea0003800000 */
.L_x_2:
        /* <DEDUP_REMOVED lines=12> */
.L_x_16:


//--------------------- .text._Z16scanInclusiveSumPjS_j --------------------------
	.section	.text._Z16scanInclusiveSumPjS_j,"ax",@progbits
	.align	128
        .global         _Z16scanInclusiveSumPjS_j
        .type           _Z16scanInclusiveSumPjS_j,@function
        .size           _Z16scanInclusiveSumPjS_j,(.L_x_17 - _Z16scanInclusiveSumPjS_j)
        .other          _Z16scanInclusiveSumPjS_j,@"STO_CUDA_ENTRY STV_DEFAULT"
_Z16scanInclusiveSumPjS_j:
.text._Z16scanInclusiveSumPjS_j:
        /* <DEDUP_REMOVED lines=11> */
[----:B-1----:R-:W2:Y:S01]  /*00b0*/  LDG.E R2, desc[UR6][R2.64] ;  /* 0x0000000602027981 */ /* 0x002ea2000c1e1900 */
[----:B------:R-:W0:Y:S01]  /*00c0*/  S2UR UR5, SR_CgaCtaId ;  /* 0x00000000000579c3 */ /* 0x000e220000008800 */
[----:B------:R-:W-:Y:S01]  /*00d0*/  UMOV UR4, 0x400 ;  /* 0x0000040000047882 */ /* 0x000fe20000000000 */
[----:B------:R-:W-:Y:S02]  /*00e0*/  UISETP.GE.U32.AND UP0, UPT, UR8, 0x2, UPT ;  /* 0x000000020800788c */ /* 0x000fe4000bf06070 */
[----:B0-----:R-:W-:-:S06]  /*00f0*/  ULEA UR4, UR5, UR4, 0x18 ;  /* 0x0000000405047291 */ /* 0x001fcc000f8ec0ff */
[----:B------:R-:W-:-:S05]  /*0100*/  LEA R7, R4, UR4, 0x2 ;  /* 0x0000000404077c11 */ /* 0x000fca000f8e10ff */
[----:B--2---:R0:W-:Y:S01]  /*0110*/  STS [R7], R2 ;  /* 0x0000000207007388 */ /* 0x0041e20000000800 */
[----:B------:R-:W-:Y:S06]  /*0120*/  BAR.SYNC.DEFER_BLOCKING 0x0 ;  /* 0x0000000000007b1d */ /* 0x000fec0000010000 */
[----:B------:R-:W-:Y:S05]  /*0130*/  BRA.U !UP0, `(.L_x_3) ;  /* 0x0000000108387547 */ /* 0x000fea000b800000 */
[----:B------:R-:W-:-:S05]  /*0140*/  UMOV UR5, 0x1 ;  /* 0x0000000100057882 */ /* 0x000fca0000000000 */
.L_x_4:
[----:B0-----:R-:W-:Y:S02]  /*0150*/  VIADD R2, R4, -UR5 ;  /* 0x8000000504027c36 */ /* 0x001fe40008000000 */
[----:B-1----:R-:W-:Y:S01]  /*0160*/  HFMA2 R0, -RZ, RZ, 0, 0 ;  /* 0x00000000ff007431 */ /* 0x002fe200000001ff */
[----:B------:R-:W-:Y:S02]  /*0170*/  USHF.L.U32 UR5, UR5, 0x1, URZ ;  /* 0x0000000105057899 */ /* 0x000fe400080006ff */
[----:B------:R-:W-:Y:S02]  /*0180*/  ISETP.GE.AND P0, PT, R2, RZ, PT ;  /* 0x000000ff0200720c */ /* 0x000fe40003f06270 */
[----:B------:R-:W-:-:S11]  /*0190*/  UISETP.GE.U32.AND UP0, UPT, UR5, UR8, UPT ;  /* 0x000000080500728c */ /* 0x000fd6000bf06070 */
[----:B------:R-:W-:-:S05]  /*01a0*/  @P0 LEA R2, R2, UR4, 0x2 ;  /* 0x0000000402020c11 */ /* 0x000fca000f8e10ff */
[----:B------:R-:W-:Y:S01]  /*01b0*/  @P0 LDS R0, [R2] ;  /* 0x0000000002000984 */ /* 0x000fe20000000800 */
[----:B------:R-:W-:Y:S06]  /*01c0*/  BAR.SYNC.DEFER_BLOCKING 0x0 ;  /* 0x0000000000007b1d */ /* 0x000fec0000010000 */
[----:B------:R-:W0:Y:S02]  /*01d0*/  LDS R3, [R7] ;  /* 0x0000000007037984 */ /* 0x000e240000000800 */
[----:B0-----:R-:W-:-:S05]  /*01e0*/  IMAD.IADD R0, R3, 0x1, R0 ;  /* 0x0000000103007824 */ /* 0x001fca00078e0200 */
[----:B------:R1:W-:Y:S01]  /*01f0*/  STS [R7], R0 ;  /* 0x0000000007007388 */ /* 0x0003e20000000800 */
[----:B------:R-:W-:Y:S06]  /*0200*/  BAR.SYNC.DEFER_BLOCKING 0x0 ;  /* 0x0000000000007b1d */ /* 0x000fec0000010000 */
[----:B------:R-:W-:Y:S05]  /*0210*/  BRA.U !UP0, `(.L_x_4) ;  /* 0xfffffffd08cc7547 */ /* 0x000fea000b83ffff */
.L_x_3:
[----:B01----:R-:W0:Y:S01]  /*0220*/  LDS R7, [R7] ;  /* 0x0000000007077984 */ /* 0x003e220000000800 */
[----:B------:R-:W1:Y:S02]  /*0230*/  LDC.64 R2, c[0x0][0x388] ;  /* 0x0000e200ff027b82 */ /* 0x000e640000000a00 */
[----:B-1----:R-:W-:-:S05]  /*0240*/  IMAD.WIDE R2, R5, 0x4, R2 ;  /* 0x0000000405027825 */ /* 0x002fca00078e0202 */
[----:B0-----:R-:W-:Y:S01]  /*0250*/  STG.E desc[UR6][R2.64], R7 ;  /* 0x0000000702007986 */ /* 0x001fe2000c101906 */
[----:B------:R-:W-:Y:S05]  /*0260*/  EXIT ;  /* 0x000000000000794d */ /* 0x000fea0003800000 */
.L_x_5:
        /* <DEDUP_REMOVED lines=9> */
.L_x_17:


//--------------------- .text._Z32scanExclusiveSumWithBlockOffsetsPjS_S_j --------------------------
	.section	.text._Z32scanExclusiveSumWithBlockOffsetsPjS_S_j,"ax",@progbits
	.align	128
        .global         _Z32scanExclusiveSumWithBlockOffsetsPjS_S_j
        .type           _Z32scanExclusiveSumWithBlockOffsetsPjS_S_j,@function
        .size           _Z32scanExclusiveSumWithBlockOffsetsPjS_S_j,(.L_x_18 - _Z32scanExclusiveSumWithBlockOffsetsPjS_S_j)
        .other          _Z32scanExclusiveSumWithBlockOffsetsPjS_S_j,@"STO_CUDA_ENTRY STV_DEFAULT"
_Z32scanExclusiveSumWithBlockOffsetsPjS_S_j:
.text._Z32scanExclusiveSumWithBlockOffsetsPjS_S_j:
        /* <DEDUP_REMOVED lines=14> */
[----:B------:R-:W-:Y:S01]  /*00e0*/  UISETP.GE.U32.AND UP0, UPT, UR8, 0x2, UPT ;  /* 0x000000020800788c */ /* 0x000fe2000bf06070 */
[----:B------:R-:W-:Y:S01]  /*00f0*/  ISETP.NE.AND P1, PT, R4, RZ, PT ;  /* 0x000000ff0400720c */ /* 0x000fe20003f25270 */
[----:B------:R-:W-:Y:S01]  /*0100*/  IMAD.MOV.U32 R9, RZ, RZ, RZ ;  /* 0x000000ffff097224 */ /* 0x000fe200078e00ff */
[----:B0-----:R-:W-:-:S06]  /*0110*/  ULEA UR4, UR5, UR4, 0x18 ;  /* 0x0000000405047291 */ /* 0x001fcc000f8ec0ff */
[----:B------:R-:W-:-:S05]  /*0120*/  LEA R7, R4, UR4, 0x2 ;  /* 0x0000000404077c11 */ /* 0x000fca000f8e10ff */
[----:B--2---:R0:W-:Y:S01]  /*0130*/  STS [R7], R2 ;  /* 0x0000000207007388 */ /* 0x0041e20000000800 */
[----:B------:R-:W-:Y:S06]  /*0140*/  BAR.SYNC.DEFER_BLOCKING 0x0 ;  /* 0x0000000000007b1d */ /* 0x000fec0000010000 */
[----:B------:R-:W-:Y:S05]  /*0150*/  BRA.U !UP0, `(.L_x_6) ;  /* 0x0000000108387547 */ /* 0x000fea000b800000 */
[----:B------:R-:W-:-:S05]  /*0160*/  UMOV UR5, 0x1 ;  /* 0x0000000100057882 */ /* 0x000fca0000000000 */
.L_x_7:
        /* <DEDUP_REMOVED lines=13> */
.L_x_6:
[----:B------:R-:W2:Y:S01]  /*0240*/  @P1 LDS R9, [R7+-0x4] ;  /* 0xfffffc0007091984 */ /* 0x000ea20000000800 */
[----:B------:R-:W3:Y:S01]  /*0250*/  LDCU UR4, c[0x0][0x398] ;  /* 0x00007300ff0477ac */ /* 0x000ee20008000800 */
[----:B0-----:R-:W0:Y:S01]  /*0260*/  LDC.64 R2, c[0x0][0x388] ;  /* 0x0000e200ff027b82 */ /* 0x001e220000000a00 */
[----:B------:R-:W-:-:S06]  /*0270*/  UIADD3 UR5, UPT, UPT, UR8, -0x1, URZ ;  /* 0xffffffff08057890 */ /* 0x000fcc000fffe0ff */
[----:B------:R-:W-:Y:S01]  /*0280*/  ISETP.NE.AND P1, PT, R4, UR5, PT ;  /* 0x0000000504007c0c */ /* 0x000fe2000bf25270 */
[----:B---3--:R-:W-:-:S06]  /*0290*/  UIADD3 UR4, UPT, UPT, UR4, -0x1, URZ ;  /* 0xffffffff04047890 */ /* 0x008fcc000fffe0ff */
[C---:B------:R-:W-:Y:S01]  /*02a0*/  ISETP.NE.AND P0, PT, R5.reuse, UR4, PT ;  /* 0x0000000405007c0c */ /* 0x040fe2000bf05270 */
[----:B0-----:R-:W-:-:S05]  /*02b0*/  IMAD.WIDE R2, R5, 0x4, R2 ;  /* 0x0000000405027825 */ /* 0x001fca00078e0202 */
[----:B--2---:R0:W-:Y:S07]  /*02c0*/  STG.E desc[UR6][R2.64], R9 ;  /* 0x0000000902007986 */ /* 0x0041ee000c101906 */
[----:B------:R-:W-:Y:S05]  /*02d0*/  @P0 EXIT P1 ;  /* 0x000000000000094d */ /* 0x000fea0000800000 */
[----:B-1----:R-:W1:Y:S01]  /*02e0*/  LDS R7, [R7] ;  /* 0x0000000007077984 */ /* 0x002e620000000800 */
[----:B0-----:R-:W0:Y:S02]  /*02f0*/  LDC.64 R2, c[0x0][0x390] ;  /* 0x0000e400ff027b82 */ /* 0x001e240000000a00 */
[----:B0-----:R-:W-:-:S05]  /*0300*/  IMAD.WIDE.U32 R2, R11, 0x4, R2 ;  /* 0x000000040b027825 */ /* 0x001fca00078e0002 */
[----:B-1----:R-:W-:Y:S01]  /*0310*/  STG.E desc[UR6][R2.64], R7 ;  /* 0x0000000702007986 */ /* 0x002fe2000c101906 */
[----:B------:R-:W-:Y:S05]  /*0320*/  EXIT ;  /* 0x000000000000794d */ /* 0x000fea0003800000 */
.L_x_8:
        /* <DEDUP_REMOVED lines=13> */
.L_x_18:


//--------------------- .text._Z9markFlagsPjS_bjj --------------------------
	.section	.text._Z9markFlagsPjS_bjj,"ax",@progbits
	.align	128
        .global         _Z9markFlagsPjS_bjj
        .type           _Z9markFlagsPjS_bjj,@function
        .size           _Z9markFlagsPjS_bjj,(.L_x_19 - _Z9markFlagsPjS_bjj)
        .other          _Z9markFlagsPjS_bjj,@"STO_CUDA_ENTRY STV_DEFAULT"
_Z9markFlagsPjS_bjj:
.text._Z9markFlagsPjS_bjj:
        /* <DEDUP_REMOVED lines=10> */
[----:B------:R-:W2:Y:S01]  /*00a0*/  LDCU.U8 UR4, c[0x0][0x390] ;  /* 0x00007200ff0477ac */ /* 0x000ea20008000000 */
[----:B------:R-:W3:Y:S01]  /*00b0*/  LDCU UR5, c[0x0][0x394] ;  /* 0x00007280ff0577ac */ /* 0x000ee20008000800 */
[----:B0-----:R-:W-:-:S06]  /*00c0*/  IMAD.WIDE R2, R5, 0x4, R2 ;  /* 0x0000000405027825 */ /* 0x001fcc00078e0202 */
[----:B-1----:R-:W4:Y:S01]  /*00d0*/  LDG.E R2, desc[UR6][R2.64] ;  /* 0x0000000602027981 */ /* 0x002f22000c1e1900 */
[----:B--2---:R-:W-:Y:S01]  /*00e0*/  UPRMT UR4, UR4, 0x8880, URZ ;  /* 0x0000888004047896 */ /* 0x004fe200080000ff */
[----:B------:R-:W-:-:S03]  /*00f0*/  HFMA2 R9, -RZ, RZ, 0, 5.9604644775390625e-08 ;  /* 0x00000001ff097431 */ /* 0x000fc600000001ff */
[----:B------:R-:W-:Y:S02]  /*0100*/  UISETP.NE.AND UP0, UPT, UR4, URZ, UPT ;  /* 0x000000ff0400728c */ /* 0x000fe4000bf05270 */
[----:B---3--:R-:W-:-:S04]  /*0110*/  SHF.L.U32 R7, R9, UR5, RZ ;  /* 0x0000000509077c19 */ /* 0x008fc800080006ff */
[----:B----4-:R-:W-:-:S03]  /*0120*/  LOP3.LUT R7, R2, R7, RZ, 0xc0, !PT ;  /* 0x0000000702077212 */ /* 0x010fc600078ec0ff */
[----:B------:R-:W-:Y:S05]  /*0130*/  BRA.U !UP0, `(.L_x_9) ;  /* 0x0000000108247547 */ /* 0x000fea000b800000 */
[----:B------:R-:W-:-:S13]  /*0140*/  ISETP.NE.AND P0, PT, R7, RZ, PT ;  /* 0x000000ff0700720c */ /* 0x000fda0003f05270 */
[----:B------:R-:W0:Y:S02]  /*0150*/  @!P0 LDC.64 R2, c[0x0][0x388] ;  /* 0x0000e200ff028b82 */ /* 0x000e240000000a00 */
[----:B0-----:R-:W-:-:S05]  /*0160*/  @!P0 IMAD.WIDE R2, R5, 0x4, R2 ;  /* 0x0000000405028825 */ /* 0x001fca00078e0202 */
[----:B------:R0:W-:Y:S01]  /*0170*/  @!P0 STG.E desc[UR6][R2.64], RZ ;  /* 0x000000ff02008986 */ /* 0x0001e2000c101906 */
[----:B------:R-:W-:Y:S05]  /*0180*/  @!P0 EXIT ;  /* 0x000000000000894d */ /* 0x000fea0003800000 */
[----:B0-----:R-:W0:Y:S02]  /*0190*/  LDC.64 R2, c[0x0][0x388] ;  /* 0x0000e200ff027b82 */ /* 0x001e240000000a00 */
[----:B0-----:R-:W-:-:S05]  /*01a0*/  IMAD.WIDE R2, R5, 0x4, R2 ;  /* 0x0000000405027825 */ /* 0x001fca00078e0202 */
[----:B------:R-:W-:Y:S01]  /*01b0*/  STG.E desc[UR6][R2.64], R9 ;  /* 0x0000000902007986 */ /* 0x000fe2000c101906 */
[----:B------:R-:W-:Y:S05]  /*01c0*/  EXIT ;  /* 0x000000000000794d */ /* 0x000fea0003800000 */
.L_x_9:
[----:B------:R-:W-:-:S13]  /*01d0*/  ISETP.NE.AND P0, PT, R7, RZ, PT ;  /* 0x000000ff0700720c */ /* 0x000fda0003f05270 */
[----:B------:R-:W0:Y:S02]  /*01e0*/  @!P0 LDC.64 R2, c[0x0][0x388] ;  /* 0x0000e200ff028b82 */ /* 0x000e240000000a00 */
[----:B0-----:R-:W-:-:S05]  /*01f0*/  @!P0 IMAD.WIDE R2, R5, 0x4, R2 ;  /* 0x0000000405028825 */ /* 0x001fca00078e0202 */
[----:B------:R0:W-:Y:S01]  /*0200*/  @!P0 STG.E desc[UR6][R2.64], R9 ;  /* 0x0000000902008986 */ /* 0x0001e2000c101906 */
[----:B------:R-:W-:Y:S05]  /*0210*/  @!P0 EXIT ;  /* 0x000000000000894d */ /* 0x000fea0003800000 */
[----:B0-----:R-:W0:Y:S02]  /*0220*/  LDC.64 R2, c[0x0][0x388] ;  /* 0x0000e200ff027b82 */ /* 0x001e240000000a00 */
[----:B0-----:R-:W-:-:S05]  /*0230*/  IMAD.WIDE R2, R5, 0x4, R2 ;  /* 0x0000000405027825 */ /* 0x001fca00078e0202 */
[----:B------:R-:W-:Y:S01]  /*0240*/  STG.E desc[UR6][R2.64], RZ ;  /* 0x000000ff02007986 */ /* 0x000fe2000c101906 */
[----:B------:R-:W-:Y:S05]  /*0250*/  EXIT ;  /* 0x000000000000794d */ /* 0x000fea0003800000 */
.L_x_10:
        /* <DEDUP_REMOVED lines=10> */
.L_x_19:


//--------------------- .text._Z9flipFlagsPjj     --------------------------
	.section	.text._Z9flipFlagsPjj,"ax",@progbits
	.align	128
        .global         _Z9flipFlagsPjj
        .type           _Z9flipFlagsPjj,@function
        .size           _Z9flipFlagsPjj,(.L_x_20 - _Z9flipFlagsPjj)
        .other          _Z9flipFlagsPjj,@"STO_CUDA_ENTRY STV_DEFAULT"
_Z9flipFlagsPjj:
.text._Z9flipFlagsPjj:
        /* <DEDUP_REMOVED lines=10> */
[----:B0-----:R-:W-:-:S05]  /*00a0*/  IMAD.WIDE R2, R5, 0x4, R2 ;  /* 0x0000000405027825 */ /* 0x001fca00078e0202 */
[----:B-1----:R-:W2:Y:S02]  /*00b0*/  LDG.E R0, desc[UR4][R2.64] ;  /* 0x0000000402007981 */ /* 0x002ea4000c1e1900 */
[----:B--2---:R-:W-:-:S05]  /*00c0*/  LOP3.LUT R5, R0, 0x1, RZ, 0x3c, !PT ;  /* 0x0000000100057812 */ /* 0x004fca00078e3cff */
[----:B------:R-:W-:Y:S01]  /*00d0*/  STG.E desc[UR4][R2.64], R5 ;  /* 0x0000000502007986 */ /* 0x000fe2000c101904 */
[----:B------:R-:W-:Y:S05]  /*00e0*/  EXIT ;  /* 0x000000000000794d */ /* 0x000fea0003800000 */
.L_x_11:
        /* <DEDUP_REMOVED lines=9> */
.L_x_20:


//--------------------- .text._Z12invertFloatsPjj --------------------------
	.section	.text._Z12invertFloatsPjj,"ax",@progbits
	.align	128
        .global         _Z12invertFloatsPjj
        .type           _Z12invertFloatsPjj,@function
        .size           _Z12invertFloatsPjj,(.L_x_21 - _Z12invertFloatsPjj)
        .other          _Z12invertFloatsPjj,@"STO_CUDA_ENTRY STV_DEFAULT"
_Z12invertFloatsPjj:
.text._Z12invertFloatsPjj:
        /* <DEDUP_REMOVED lines=12> */
[----:B--2---:R-:W-:-:S04]  /*00c0*/  LEA.HI R5, R0, 0xffffffff, RZ, 0x1 ;  /* 0xffffffff00057811 */ /* 0x004fc800078f08ff */
[----:B------:R-:W-:-:S05]  /*00d0*/  LOP3.LUT R5, R0, 0x80000000, R5, 0x1e, !PT ;  /* 0x8000000000057812 */ /* 0x000fca00078e1e05 */
[----:B------:R-:W-:Y:S01]  /*00e0*/  STG.E desc[UR4][R2.64], R5 ;  /* 0x0000000502007986 */ /* 0x000fe2000c101904 */
[----:B------:R-:W-:Y:S05]  /*00f0*/  EXIT ;  /* 0x000000000000794d */ /* 0x000fea0003800000 */
.L_x_12:
        /* <DEDUP_REMOVED lines=16> */
.L_x_21:


//--------------------- .text._Z13convertFloatsPjj --------------------------
	.section	.text._Z13convertFloatsPjj,"ax",@progbits
	.align	128
        .global         _Z13convertFloatsPjj
        .type           _Z13convertFloatsPjj,@function
        .size           _Z13convertFloatsPjj,(.L_x_22 - _Z13convertFloatsPjj)
        .other          _Z13convertFloatsPjj,@"STO_CUDA_ENTRY STV_DEFAULT"
_Z13convertFloatsPjj:
.text._Z13convertFloatsPjj:
        /* <DEDUP_REMOVED lines=12> */
[----:B--2---:R-:W-:-:S04]  /*00c0*/  SHF.R.S32.HI R5, RZ, 0x1f, R0 ;  /* 0x0000001fff057819 */ /* 0x004fc80000011400 */
[----:B------:R-:W-:-:S05]  /*00d0*/  LOP3.LUT R5, R0, 0x80000000, R5, 0x1e, !PT ;  /* 0x8000000000057812 */ /* 0x000fca00078e1e05 */
[----:B------:R-:W-:Y:S01]  /*00e0*/  STG.E desc[UR4][R2.64], R5 ;  /* 0x0000000502007986 */ /* 0x000fe2000c101904 */
[----:B------:R-:W-:Y:S05]  /*00f0*/  EXIT ;  /* 0x000000000000794d */ /* 0x000fea0003800000 */
.L_x_13:
        /* <DEDUP_REMOVED lines=16> */
.L_x_22:


//--------------------- .nv.shared._Z12setOrderFlagPjS_j --------------------------
	.section	.nv.shared._Z12setOrderFlagPjS_j,"aw",@nobits
	.sectionflags	@""
	.align	16
	.zero		1024


//--------------------- .nv.shared.reserved.0     --------------------------
	.section	.nv.shared.reserved.0,"aw",@nobits
	.weak		__nv_reservedSMEM_offset_0_alias
	.size		__nv_reservedSMEM_offset_0_alias, 0, 64
	.other		__nv_reservedSMEM_offset_0_alias,@"STO_CUDA_RESERVED_SHARED STV_DEFAULT"
__nv_reservedSMEM_offset_0_alias:
	.zero		0
	.zero		64


//--------------------- .nv.shared._Z16scatterAddressesPjS_S_S_S_S_jj --------------------------
	.section	.nv.shared._Z16scatterAddressesPjS_S_S_S_S_jj,"aw",@nobits
	.sectionflags	@""
	.align	16
	.zero		1024


//--------------------- .nv.shared._Z15addBlockOffsetsPjS_j --------------------------
	.section	.nv.shared._Z15addBlockOffsetsPjS_j,"aw",@nobits
	.sectionflags	@""
	.align	16
	.zero		1024


//--------------------- .nv.shared._Z16scanInclusiveSumPjS_j --------------------------
	.section	.nv.shared._Z16scanInclusiveSumPjS_j,"aw",@nobits
	.sectionflags	@""
	.align	16
	.zero		1024


//--------------------- .nv.shared._Z32scanExclusiveSumWithBlockOffsetsPjS_S_j --------------------------
	.section	.nv.shared._Z32scanExclusiveSumWithBlockOffsetsPjS_S_j,"aw",@nobits
	.sectionflags	@""
	.align	16
	.zero		1024


//--------------------- .nv.shared._Z9markFlagsPjS_bjj --------------------------
	.section	.nv.shared._Z9markFlagsPjS_bjj,"aw",@nobits
	.sectionflags	@""
	.align	16
	.zero		1024


//--------------------- .nv.shared._Z9flipFlagsPjj --------------------------
	.section	.nv.shared._Z9flipFlagsPjj,"aw",@nobits
	.sectionflags	@""
	.align	16
	.zero		1024


//--------------------- .nv.shared._Z12invertFloatsPjj --------------------------
	.section	.nv.shared._Z12invertFloatsPjj,"aw",@nobits
	.sectionflags	@""
	.align	16
	.zero		1024


//--------------------- .nv.shared._Z13convertFloatsPjj --------------------------
	.section	.nv.shared._Z13convertFloatsPjj,"aw",@nobits
	.sectionflags	@""
	.align	16
	.zero		1024


//--------------------- .nv.constant0._Z12setOrderFlagPjS_j --------------------------
	.section	.nv.constant0._Z12setOrderFlagPjS_j,"a",@progbits
	.sectionflags	@""
	.align	4
.nv.constant0._Z12setOrderFlagPjS_j:
	.zero		916


//--------------------- .nv.constant0._Z16scatterAddressesPjS_S_S_S_S_jj --------------------------
	.section	.nv.constant0._Z16scatterAddressesPjS_S_S_S_S_jj,"a",@progbits
	.sectionflags	@""
	.align	4
.nv.constant0._Z16scatterAddressesPjS_S_S_S_S_jj:
	.zero		952


//--------------------- .nv.constant0._Z15addBlockOffsetsPjS_j --------------------------
	.section	.nv.constant0._Z15addBlockOffsetsPjS_j,"a",@progbits
	.sectionflags	@""
	.align	4
.nv.constant0._Z15addBlockOffsetsPjS_j:
	.zero		916


//--------------------- .nv.constant0._Z16scanInclusiveSumPjS_j --------------------------
	.section	.nv.constant0._Z16scanInclusiveSumPjS_j,"a",@progbits
	.sectionflags	@""
	.align	4
.nv.constant0._Z16scanInclusiveSumPjS_j:
	.zero		916


//--------------------- .nv.constant0._Z32scanExclusiveSumWithBlockOffsetsPjS_S_j --------------------------
	.section	.nv.constant0._Z32scanExclusiveSumWithBlockOffsetsPjS_S_j,"a",@progbits
	.sectionflags	@""
	.align	4
.nv.constant0._Z32scanExclusiveSumWithBlockOffsetsPjS_S_j:
	.zero		924


//--------------------- .nv.constant0._Z9markFlagsPjS_bjj --------------------------
	.section	.nv.constant0._Z9markFlagsPjS_bjj,"a",@progbits
	.sectionflags	@""
	.align	4
.nv.constant0._Z9markFlagsPjS_bjj:
	.zero		924


//--------------------- .nv.constant0._Z9flipFlagsPjj --------------------------
	.section	.nv.constant0._Z9flipFlagsPjj,"a",@progbits
	.sectionflags	@""
	.align	4
.nv.constant0._Z9flipFlagsPjj:
	.zero		908


//--------------------- .nv.constant0._Z12invertFloatsPjj --------------------------
	.section	.nv.constant0._Z12invertFloatsPjj,"a",@progbits
	.sectionflags	@""
	.align	4
.nv.constant0._Z12invertFloatsPjj:
	.zero		908


//--------------------- .nv.constant0._Z13convertFloatsPjj --------------------------
	.section	.nv.constant0._Z13convertFloatsPjj,"a",@progbits
	.sectionflags	@""
	.align	4
.nv.constant0._Z13convertFloatsPjj:
	.zero		908


//--------------------- SYMBOLS --------------------------

	.type		.nv.reservedSmem.offset0,@object
	.size		.nv.reservedSmem.offset0,0x4
	.type		.nv.reservedSmem.cap,@object
	.size		.nv.reservedSmem.cap,0x4
